	.target	sm_100a

	.elftype	@"ET_EXEC"


//--------------------- .note.nv.tkinfo           --------------------------
	.section	.note.nv.tkinfo,"",@"SHT_NOTE"
	.sectionflags	@"SHF_NOTE_NV_TKINFO"
	.tkinfo
        /*0018*/ 	.word	0x00000002
        /*0030*/ 	.string	""
        /*0030*/ 	.string	"ptxas"
        /*0030*/ 	.string	"Cuda compilation tools, release 13.0, V13.0.88"
        /*0030*/ 	.string	"Build cuda_13.0.r13.0/compiler.36424714_0"
        /*0030*/ 	.string	"-arch sm_100a -m 64 "



//--------------------- .note.nv.cuinfo           --------------------------
	.section	.note.nv.cuinfo,"",@"SHT_NOTE"
	.sectionflags	@"SHF_NOTE_NV_CUINFO"
        /*0018*/ 	.short	0x0002
        /*001a*/ 	.short	0x0064
        /*001c*/ 	.short	0x0082
	.zero		2


//--------------------- .nv.info                  --------------------------
	.section	.nv.info,"",@"SHT_CUDA_INFO"
	.align	4


	//----- nvinfo : EIATTR_REGCOUNT
	.align		4
        /*0000*/ 	.byte	0x04, 0x2f
        /*0002*/ 	.short	(.L_19 - .L_18)
	.align		4
.L_18:
        /*0004*/ 	.word	index@(_ZN7cutlass13device_kernelINS_4gemm6kernel13GemmUniversalIN4cute5tupleIJiiiiEEENS1_10collective13CollectiveMmaINS1_35MainloopSm100TmaUmmaWarpSpecializedILi11ELi2ELi4ENS5_IJNS4_1CILi2EEENSA_ILi1EEESC_EEEEENS5_IJNSA_ILi128EEENSA_ILi32EEENSA_ILi256EEEEEEaNS5_IJlSC_lEEEaSJ_NS4_8TiledMMAINS4_8MMA_AtomIJNS4_21SM100_MMA_S8_2x1SM_SSIaaiLi128ELi32ELNS4_4UMMA5MajorE0ELSO_0ELNSN_8SaturateE0EEEEEENS4_6LayoutINS5_IJSC_SC_SC_EEENS5_IJNSA_ILi0EEESU_SU_EEEEENS5_IJNS4_10UnderscoreESX_SX_EEEEENS4_18SM100_TMA_2SM_LOADENS4_14ComposedLayoutINS4_7SwizzleILi3ELi4ELi3EEENS4_18smem_ptr_flag_bitsILi8EEENSS_INS5_IJNSA_ILi8EEESF_EEENS5_IJSF_SC_EEEEEEEvNS4_8identityES10_S1A_vS1B_EENS_8epilogue10collective18CollectiveEpilogueINS1D_23Sm100TmaWarpSpecializedILi1ELi1ELi16ELb0ELb0EEEJNS5_IJNSA_ILi64EEESG_SH_EEENS5_IJNSS_IS1I_SC_EENSS_ISG_SC_EEEEEaSJ_aSJ_NS1D_6fusion15FusionCallbacksIS1H_NS1N_17LinearCombinationIaiaiLNS_15FloatRoundStyleE2EEES1J_S1M_JEEENS4_5SM1004TMEM4LOAD26SM100_TMEM_LOAD_32dp32b16xENS4_13SM90_TMA_LOADENS11_INS12_ILi1ELi4ELi3EEES15_NSS_INS5_IJS16_SG_EEENS5_IJSG_SC_EEEEEEENS4_39AutoVectorizingCopyWithAssumedAlignmentILi128EEENS4_14SM90_TMA_STOREES22_S24_S24_EEEvvEEEEvNT_6ParamsE)
        /*0008*/ 	.word	0x0000004e


	//----- nvinfo : EIATTR_FRAME_SIZE
	.align		4
.L_19:
        /*000c*/ 	.byte	0x04, 0x11
        /*000e*/ 	.short	(.L_21 - .L_20)
	.align		4
.L_20:
        /*0010*/ 	.word	index@($__internal_2_$__cuda_sm10x_tcgen05_guardrail_trap_unallocated_columns_being_dealloced)
        /*0014*/ 	.word	0x00000000


	//----- nvinfo : EIATTR_FRAME_SIZE
	.align		4
.L_21:
        /*0018*/ 	.byte	0x04, 0x11
        /*001a*/ 	.short	(.L_23 - .L_22)
	.align		4
.L_22:
        /*001c*/ 	.word	index@($__internal_1_$__cuda_sm10x_tcgen05_guardrail_trap_phase_invalid_during_alloc)
        /*0020*/ 	.word	0x00000000


	//----- nvinfo : EIATTR_FRAME_SIZE
	.align		4
.L_23:
        /*0024*/ 	.byte	0x04, 0x11
        /*0026*/ 	.short	(.L_25 - .L_24)
	.align		4
.L_24:
        /*0028*/ 	.word	index@($__internal_0_$__cuda_sm10x_tcgen05_guardrail_trap_col_being_dealloced_not_returned_by_alloc)
        /*002c*/ 	.word	0x00000000


	//----- nvinfo : EIATTR_FRAME_SIZE
	.align		4
.L_25:
        /*0030*/ 	.byte	0x04, 0x11
        /*0032*/ 	.short	(.L_27 - .L_26)
	.align		4
.L_26:
        /*0034*/ 	.word	index@(_ZN7cutlass13device_kernelINS_4gemm6kernel13GemmUniversalIN4cute5tupleIJiiiiEEENS1_10collective13CollectiveMmaINS1_35MainloopSm100TmaUmmaWarpSpecializedILi11ELi2ELi4ENS5_IJNS4_1CILi2EEENSA_ILi1EEESC_EEEEENS5_IJNSA_ILi128EEENSA_ILi32EEENSA_ILi256EEEEEEaNS5_IJlSC_lEEEaSJ_NS4_8TiledMMAINS4_8MMA_AtomIJNS4_21SM100_MMA_S8_2x1SM_SSIaaiLi128ELi32ELNS4_4UMMA5MajorE0ELSO_0ELNSN_8SaturateE0EEEEEENS4_6LayoutINS5_IJSC_SC_SC_EEENS5_IJNSA_ILi0EEESU_SU_EEEEENS5_IJNS4_10UnderscoreESX_SX_EEEEENS4_18SM100_TMA_2SM_LOADENS4_14ComposedLayoutINS4_7SwizzleILi3ELi4ELi3EEENS4_18smem_ptr_flag_bitsILi8EEENSS_INS5_IJNSA_ILi8EEESF_EEENS5_IJSF_SC_EEEEEEEvNS4_8identityES10_S1A_vS1B_EENS_8epilogue10collective18CollectiveEpilogueINS1D_23Sm100TmaWarpSpecializedILi1ELi1ELi16ELb0ELb0EEEJNS5_IJNSA_ILi64EEESG_SH_EEENS5_IJNSS_IS1I_SC_EENSS_ISG_SC_EEEEEaSJ_aSJ_NS1D_6fusion15FusionCallbacksIS1H_NS1N_17LinearCombinationIaiaiLNS_15FloatRoundStyleE2EEES1J_S1M_JEEENS4_5SM1004TMEM4LOAD26SM100_TMEM_LOAD_32dp32b16xENS4_13SM90_TMA_LOADENS11_INS12_ILi1ELi4ELi3EEES15_NSS_INS5_IJS16_SG_EEENS5_IJSG_SC_EEEEEEENS4_39AutoVectorizingCopyWithAssumedAlignmentILi128EEENS4_14SM90_TMA_STOREES22_S24_S24_EEEvvEEEEvNT_6ParamsE)
        /*0038*/ 	.word	0x00000000


	//----- nvinfo : EIATTR_MIN_STACK_SIZE
	.align		4
.L_27:
        /*003c*/ 	.byte	0x04, 0x12
        /*003e*/ 	.short	(.L_29 - .L_28)
	.align		4
.L_28:
        /*0040*/ 	.word	index@(_ZN7cutlass13device_kernelINS_4gemm6kernel13GemmUniversalIN4cute5tupleIJiiiiEEENS1_10collective13CollectiveMmaINS1_35MainloopSm100TmaUmmaWarpSpecializedILi11ELi2ELi4ENS5_IJNS4_1CILi2EEENSA_ILi1EEESC_EEEEENS5_IJNSA_ILi128EEENSA_ILi32EEENSA_ILi256EEEEEEaNS5_IJlSC_lEEEaSJ_NS4_8TiledMMAINS4_8MMA_AtomIJNS4_21SM100_MMA_S8_2x1SM_SSIaaiLi128ELi32ELNS4_4UMMA5MajorE0ELSO_0ELNSN_8SaturateE0EEEEEENS4_6LayoutINS5_IJSC_SC_SC_EEENS5_IJNSA_ILi0EEESU_SU_EEEEENS5_IJNS4_10UnderscoreESX_SX_EEEEENS4_18SM100_TMA_2SM_LOADENS4_14ComposedLayoutINS4_7SwizzleILi3ELi4ELi3EEENS4_18smem_ptr_flag_bitsILi8EEENSS_INS5_IJNSA_ILi8EEESF_EEENS5_IJSF_SC_EEEEEEEvNS4_8identityES10_S1A_vS1B_EENS_8epilogue10collective18CollectiveEpilogueINS1D_23Sm100TmaWarpSpecializedILi1ELi1ELi16ELb0ELb0EEEJNS5_IJNSA_ILi64EEESG_SH_EEENS5_IJNSS_IS1I_SC_EENSS_ISG_SC_EEEEEaSJ_aSJ_NS1D_6fusion15FusionCallbacksIS1H_NS1N_17LinearCombinationIaiaiLNS_15FloatRoundStyleE2EEES1J_S1M_JEEENS4_5SM1004TMEM4LOAD26SM100_TMEM_LOAD_32dp32b16xENS4_13SM90_TMA_LOADENS11_INS12_ILi1ELi4ELi3EEES15_NSS_INS5_IJS16_SG_EEENS5_IJSG_SC_EEEEEEENS4_39AutoVectorizingCopyWithAssumedAlignmentILi128EEENS4_14SM90_TMA_STOREES22_S24_S24_EEEvvEEEEvNT_6ParamsE)
        /*0044*/ 	.word	0x00000000
.L_29:


//--------------------- .nv.compat                --------------------------
	.section	.nv.compat,"",@"SHT_CUDA_COMPAT_INFO"
	.align	4
        /*0000*/ 	.byte	0x02, 0x09, 0x01, 0x00, 0x02, 0x02, 0x03, 0x00, 0x02, 0x05, 0x06, 0x00, 0x03, 0x07, 0x01, 0x01
        /*0010*/ 	.byte	0x02, 0x03, 0x01, 0x00, 0x02, 0x06, 0x01, 0x00, 0x04, 0x0b, 0x08, 0x00, 0x01, 0x00, 0x00, 0x00
        /*0020*/ 	.byte	0x00, 0x00, 0x00, 0x00


//--------------------- .nv.info._ZN7cutlass13device_kernelINS_4gemm6kernel13GemmUniversalIN4cute5tupleIJiiiiEEENS1_10collective13CollectiveMmaINS1_35MainloopSm100TmaUmmaWarpSpecializedILi11ELi2ELi4ENS5_IJNS4_1CILi2EEENSA_ILi1EEESC_EEEEENS5_IJNSA_ILi128EEENSA_ILi32EEENSA_ILi256EEEEEEaNS5_IJlSC_lEEEaSJ_NS4_8TiledMMAINS4_8MMA_AtomIJNS4_21SM100_MMA_S8_2x1SM_SSIaaiLi128ELi32ELNS4_4UMMA5MajorE0ELSO_0ELNSN_8SaturateE0EEEEEENS4_6LayoutINS5_IJSC_SC_SC_EEENS5_IJNSA_ILi0EEESU_SU_EEEEENS5_IJNS4_10UnderscoreESX_SX_EEEEENS4_18SM100_TMA_2SM_LOADENS4_14ComposedLayoutINS4_7SwizzleILi3ELi4ELi3EEENS4_18smem_ptr_flag_bitsILi8EEENSS_INS5_IJNSA_ILi8EEESF_EEENS5_IJSF_SC_EEEEEEEvNS4_8identityES10_S1A_vS1B_EENS_8epilogue10collective18CollectiveEpilogueINS1D_23Sm100TmaWarpSpecializedILi1ELi1ELi16ELb0ELb0EEEJNS5_IJNSA_ILi64EEESG_SH_EEENS5_IJNSS_IS1I_SC_EENSS_ISG_SC_EEEEEaSJ_aSJ_NS1D_6fusion15FusionCallbacksIS1H_NS1N_17LinearCombinationIaiaiLNS_15FloatRoundStyleE2EEES1J_S1M_JEEENS4_5SM1004TMEM4LOAD26SM100_TMEM_LOAD_32dp32b16xENS4_13SM90_TMA_LOADENS11_INS12_ILi1ELi4ELi3EEES15_NSS_INS5_IJS16_SG_EEENS5_IJSG_SC_EEEEEEENS4_39AutoVectorizingCopyWithAssumedAlignmentILi128EEENS4_14SM90_TMA_STOREES22_S24_S24_EEEvvEEEEvNT_6ParamsE --------------------------
	.section	.nv.info._ZN7cutlass13device_kernelINS_4gemm6kernel13GemmUniversalIN4cute5tupleIJiiiiEEENS1_10collective13CollectiveMmaINS1_35MainloopSm100TmaUmmaWarpSpecializedILi11ELi2ELi4ENS5_IJNS4_1CILi2EEENSA_ILi1EEESC_EEEEENS5_IJNSA_ILi128EEENSA_ILi32EEENSA_ILi256EEEEEEaNS5_IJlSC_lEEEaSJ_NS4_8TiledMMAINS4_8MMA_AtomIJNS4_21SM100_MMA_S8_2x1SM_SSIaaiLi128ELi32ELNS4_4UMMA5MajorE0ELSO_0ELNSN_8SaturateE0EEEEEENS4_6LayoutINS5_IJSC_SC_SC_EEENS5_IJNSA_ILi0EEESU_SU_EEEEENS5_IJNS4_10UnderscoreESX_SX_EEEEENS4_18SM100_TMA_2SM_LOADENS4_14ComposedLayoutINS4_7SwizzleILi3ELi4ELi3EEENS4_18smem_ptr_flag_bitsILi8EEENSS_INS5_IJNSA_ILi8EEESF_EEENS5_IJSF_SC_EEEEEEEvNS4_8identityES10_S1A_vS1B_EENS_8epilogue10collective18CollectiveEpilogueINS1D_23Sm100TmaWarpSpecializedILi1ELi1ELi16ELb0ELb0EEEJNS5_IJNSA_ILi64EEESG_SH_EEENS5_IJNSS_IS1I_SC_EENSS_ISG_SC_EEEEEaSJ_aSJ_NS1D_6fusion15FusionCallbacksIS1H_NS1N_17LinearCombinationIaiaiLNS_15FloatRoundStyleE2EEES1J_S1M_JEEENS4_5SM1004TMEM4LOAD26SM100_TMEM_LOAD_32dp32b16xENS4_13SM90_TMA_LOADENS11_INS12_ILi1ELi4ELi3EEES15_NSS_INS5_IJS16_SG_EEENS5_IJSG_SC_EEEEEEENS4_39AutoVectorizingCopyWithAssumedAlignmentILi128EEENS4_14SM90_TMA_STOREES22_S24_S24_EEEvvEEEEvNT_6ParamsE,"",@"SHT_CUDA_INFO"
	.sectionflags	@""
	.align	4


	//----- nvinfo : EIATTR_CUDA_API_VERSION
	.align		4
        /*0000*/ 	.byte	0x04, 0x37
        /*0002*/ 	.short	(.L_31 - .L_30)
.L_30:
        /*0004*/ 	.word	0x00000082


	//----- nvinfo : EIATTR_KPARAM_INFO
	.align		4
.L_31:
        /*0008*/ 	.byte	0x04, 0x17
        /*000a*/ 	.short	(.L_33 - .L_32)
.L_32:
        /*000c*/ 	.word	0x00000000
        /*0010*/ 	.short	0x0000
        /*0012*/ 	.short	0x0000
        /*0014*/ 	.byte	0x00, 0xf0, 0x01, 0x20


	//----- nvinfo : EIATTR_AT_ENTRY_FRAGMENTS
	.align		4
.L_33:
        /*0018*/ 	.byte	0x04, 0x4f
        /*001a*/ 	.short	(.L_35 - .L_34)


	//   ....[0]....
.L_34:
        /*001c*/ 	.word	0x00000007


	//----- nvinfo : EIATTR_RESERVED_SMEM_USED
	.align		4
.L_35:
        /*0020*/ 	.byte	0x01, 0x41
	.zero		2


	//----- nvinfo : EIATTR_SPARSE_MMA_MASK
	.align		4
        /*0024*/ 	.byte	0x03, 0x50
        /*0026*/ 	.short	0x0000


	//----- nvinfo : EIATTR_TCGEN05_2CTA_USED
	.align		4
        /*0028*/ 	.byte	0x01, 0x52
	.zero		2


	//----- nvinfo : EIATTR_MAXREG_COUNT
	.align		4
        /*002c*/ 	.byte	0x03, 0x1b
        /*002e*/ 	.short	0x00ff


	//----- nvinfo : EIATTR_NUM_BARRIERS
	.align		4
        /*0030*/ 	.byte	0x02, 0x4c
        /*0032*/ 	.byte	0x07
	.zero		1


	//----- nvinfo : EIATTR_EXTERNS
	.align		4
        /*0034*/ 	.byte	0x04, 0x0f
        /*0036*/ 	.short	(.L_37 - .L_36)


	//   ....[0]....
	.align		4
.L_36:
        /*0038*/ 	.word	index@(__assertfail)


	//----- nvinfo : EIATTR_MERCURY_ISA_VERSION
	.align		4
.L_37:
        /*003c*/ 	.byte	0x03, 0x5f
        /*003e*/ 	.short	0x0101


	//----- nvinfo : EIATTR_INT_WARP_WIDE_INSTR_OFFSETS
	.align		4
        /*0040*/ 	.byte	0x04, 0x31
        /*0042*/ 	.short	(.L_39 - .L_38)


	//   ....[0]....
.L_38:
        /*0044*/ 	.word	0x00000dc0


	//   ....[1]....
        /*0048*/ 	.word	0x00000e60


	//   ....[2]....
        /*004c*/ 	.word	0x00002320


	//   ....[3]....
        /*0050*/ 	.word	0x000047a0


	//   ....[4]....
        /*0054*/ 	.word	0x000047d0


	//   ....[5]....
        /*0058*/ 	.word	0x00004820


	//   ....[6]....
        /*005c*/ 	.word	0x00005220


	//   ....[7]....
        /*0060*/ 	.word	0x00005340


	//----- nvinfo : EIATTR_COOP_GROUP_MASK_REGIDS
	.align		4
.L_39:
        /*0064*/ 	.byte	0x04, 0x29
        /*0066*/ 	.short	(.L_41 - .L_40)


	//   ....[0]....
.L_40:
        /*0068*/ 	.word	0xffffffff


	//   ....[1]....
        /*006c*/ 	.word	0xffffffff


	//   ....[2]....
        /*0070*/ 	.word	0xffffffff


	//   ....[3]....
        /*0074*/ 	.word	0xffffffff


	//   ....[4]....
        /*0078*/ 	.word	0xffffffff


	//   ....[5]....
        /*007c*/ 	.word	0xffffffff


	//   ....[6]....
        /*0080*/ 	.word	0xffffffff


	//   ....[7]....
        /*0084*/ 	.word	0xffffffff


	//   ....[8]....
        /*0088*/ 	.word	0xffffffff


	//   ....[9]....
        /*008c*/ 	.word	0xffffffff


	//   ....[10]....
        /*0090*/ 	.word	0xffffffff


	//   ....[11]....
        /*0094*/ 	.word	0xffffffff


	//   ....[12]....
        /*0098*/ 	.word	0xffffffff


	//   ....[13]....
        /*009c*/ 	.word	0xffffffff


	//----- nvinfo : EIATTR_COOP_GROUP_INSTR_OFFSETS
	.align		4
.L_41:
        /*00a0*/ 	.byte	0x04, 0x28
        /*00a2*/ 	.short	(.L_43 - .L_42)


	//   ....[0]....
.L_42:
        /*00a4*/ 	.word	0x000000c0


	//   ....[1]....
        /*00a8*/ 	.word	0x00000500


	//   ....[2]....
        /*00ac*/ 	.word	0x00000790


	//   ....[3]....
        /*00b0*/ 	.word	0x000008c0


	//   ....[4]....
        /*00b4*/ 	.word	0x000009b0


	//   ....[5]....
        /*00b8*/ 	.word	0x00000b10


	//   ....[6]....
        /*00bc*/ 	.word	0x00000ca0


	//   ....[7]....
        /*00c0*/ 	.word	0x00000ee0


	//   ....[8]....
        /*00c4*/ 	.word	0x00002200


	//   ....[9]....
        /*00c8*/ 	.word	0x000033d0


	//   ....[10]....
        /*00cc*/ 	.word	0x000038a0


	//   ....[11]....
        /*00d0*/ 	.word	0x000038d0


	//   ....[12]....
        /*00d4*/ 	.word	0x000046b0


	//   ....[13]....
        /*00d8*/ 	.word	0x000048c0


	//----- nvinfo : EIATTR_VRC_CTA_INIT_COUNT
	.align		4
.L_43:
        /*00dc*/ 	.byte	0x02, 0x4a
        /*00de*/ 	.byte	0x80
	.zero		1


	//----- nvinfo : EIATTR_SYSCALL_OFFSETS
	.align		4
        /*00e0*/ 	.byte	0x04, 0x46
        /*00e2*/ 	.short	(.L_45 - .L_44)


	//   ....[0]....
.L_44:
        /*00e4*/ 	.word	0x00005d00


	//   ....[1]....
        /*00e8*/ 	.word	0x00005e40


	//   ....[2]....
        /*00ec*/ 	.word	0x00006500


	//----- nvinfo : EIATTR_MBARRIER_INSTR_OFFSETS
	.align		4
.L_45:
        /*00f0*/ 	.byte	0x04, 0x39
        /*00f2*/ 	.short	(.L_47 - .L_46)


	//   ....[0]....
.L_46:
        /*00f4*/ 	.word	0x00000610
        /*00f8*/ 	.word	0x000000ff
        /*00fc*/ 	.word	0x00000000
        /*0100*/ 	.short	0x0100
        /*0102*/ 	.byte	0x08
	.zero		1


	//   ....[1]....
        /*0104*/ 	.word	0x00000620
        /*0108*/ 	.word	0x000000ff
        /*010c*/ 	.word	0x00000058
        /*0110*/ 	.short	0x0100
        /*0112*/ 	.byte	0x08
	.zero		1


	//   ....[2]....
        /*0114*/ 	.word	0x00000630
        /*0118*/ 	.word	0x000000ff
        /*011c*/ 	.word	0x00000008
        /*0120*/ 	.short	0x0100
        /*0122*/ 	.byte	0x08
	.zero		1


	//   ....[3]....
        /*0124*/ 	.word	0x00000640
        /*0128*/ 	.word	0x000000ff
        /*012c*/ 	.word	0x00000060
        /*0130*/ 	.short	0x0100
        /*0132*/ 	.byte	0x08
	.zero		1


	//   ....[4]....
        /*0134*/ 	.word	0x00000650
        /*0138*/ 	.word	0x000000ff
        /*013c*/ 	.word	0x00000010
        /*0140*/ 	.short	0x0100
        /*0142*/ 	.byte	0x08
	.zero		1


	//   ....[5]....
        /*0144*/ 	.word	0x00000660
        /*0148*/ 	.word	0x000000ff
        /*014c*/ 	.word	0x00000068
        /*0150*/ 	.short	0x0100
        /*0152*/ 	.byte	0x08
	.zero		1


	//   ....[6]....
        /*0154*/ 	.word	0x00000670
        /*0158*/ 	.word	0x000000ff
        /*015c*/ 	.word	0x00000018
        /*0160*/ 	.short	0x0100
        /*0162*/ 	.byte	0x08
	.zero		1


	//   ....[7]....
        /*0164*/ 	.word	0x00000680
        /*0168*/ 	.word	0x000000ff
        /*016c*/ 	.word	0x00000070
        /*0170*/ 	.short	0x0100
        /*0172*/ 	.byte	0x08
	.zero		1


	//   ....[8]....
        /*0174*/ 	.word	0x00000690
        /*0178*/ 	.word	0x000000ff
        /*017c*/ 	.word	0x00000020
        /*0180*/ 	.short	0x0100
        /*0182*/ 	.byte	0x08
	.zero		1


	//   ....[9]....
        /*0184*/ 	.word	0x000006a0
        /*0188*/ 	.word	0x000000ff
        /*018c*/ 	.word	0x00000078
        /*0190*/ 	.short	0x0100
        /*0192*/ 	.byte	0x08
	.zero		1


	//   ....[10]....
        /*0194*/ 	.word	0x000006b0
        /*0198*/ 	.word	0x000000ff
        /*019c*/ 	.word	0x00000028
        /*01a0*/ 	.short	0x0100
        /*01a2*/ 	.byte	0x08
	.zero		1


	//   ....[11]....
        /*01a4*/ 	.word	0x000006c0
        /*01a8*/ 	.word	0x000000ff
        /*01ac*/ 	.word	0x00000080
        /*01b0*/ 	.short	0x0100
        /*01b2*/ 	.byte	0x08
	.zero		1


	//   ....[12]....
        /*01b4*/ 	.word	0x000006d0
        /*01b8*/ 	.word	0x000000ff
        /*01bc*/ 	.word	0x00000030
        /*01c0*/ 	.short	0x0100
        /*01c2*/ 	.byte	0x08
	.zero		1


	//   ....[13]....
        /*01c4*/ 	.word	0x000006e0
        /*01c8*/ 	.word	0x000000ff
        /*01cc*/ 	.word	0x00000088
        /*01d0*/ 	.short	0x0100
        /*01d2*/ 	.byte	0x08
	.zero		1


	//   ....[14]....
        /*01d4*/ 	.word	0x000006f0
        /*01d8*/ 	.word	0x000000ff
        /*01dc*/ 	.word	0x00000038
        /*01e0*/ 	.short	0x0100
        /*01e2*/ 	.byte	0x08
	.zero		1


	//   ....[15]....
        /*01e4*/ 	.word	0x00000700
        /*01e8*/ 	.word	0x000000ff
        /*01ec*/ 	.word	0x00000090
        /*01f0*/ 	.short	0x0100
        /*01f2*/ 	.byte	0x08
	.zero		1


	//   ....[16]....
        /*01f4*/ 	.word	0x00000710
        /*01f8*/ 	.word	0x000000ff
        /*01fc*/ 	.word	0x00000040
        /*0200*/ 	.short	0x0100
        /*0202*/ 	.byte	0x08
	.zero		1


	//   ....[17]....
        /*0204*/ 	.word	0x00000720
        /*0208*/ 	.word	0x000000ff
        /*020c*/ 	.word	0x00000098
        /*0210*/ 	.short	0x0100
        /*0212*/ 	.byte	0x08
	.zero		1


	//   ....[18]....
        /*0214*/ 	.word	0x00000730
        /*0218*/ 	.word	0x000000ff
        /*021c*/ 	.word	0x00000048
        /*0220*/ 	.short	0x0100
        /*0222*/ 	.byte	0x08
	.zero		1


	//   ....[19]....
        /*0224*/ 	.word	0x00000740
        /*0228*/ 	.word	0x000000ff
        /*022c*/ 	.word	0x000000a0
        /*0230*/ 	.short	0x0100
        /*0232*/ 	.byte	0x08
	.zero		1


	//   ....[20]....
        /*0234*/ 	.word	0x00000750
        /*0238*/ 	.word	0x000000ff
        /*023c*/ 	.word	0x00000050
        /*0240*/ 	.short	0x0100
        /*0242*/ 	.byte	0x08
	.zero		1


	//   ....[21]....
        /*0244*/ 	.word	0x00000760
        /*0248*/ 	.word	0x000000ff
        /*024c*/ 	.word	0x000000a8
        /*0250*/ 	.short	0x0100
        /*0252*/ 	.byte	0x08
	.zero		1


	//   ....[22]....
        /*0254*/ 	.word	0x00000890
        /*0258*/ 	.word	0x000000ff
        /*025c*/ 	.word	0x000000b0
        /*0260*/ 	.short	0x0100
        /*0262*/ 	.byte	0x09
	.zero		1


	//   ....[23]....
        /*0264*/ 	.word	0x000008a0
        /*0268*/ 	.word	0x000000ff
        /*026c*/ 	.word	0x000000b8
        /*0270*/ 	.short	0x0100
        /*0272*/ 	.byte	0x09
	.zero		1


	//   ....[24]....
        /*0274*/ 	.word	0x00000980
        /*0278*/ 	.word	0x000000ff
        /*027c*/ 	.word	0x000000c0
        /*0280*/ 	.short	0x0100
        /*0282*/ 	.byte	0x08
	.zero		1


	//   ....[25]....
        /*0284*/ 	.word	0x00000990
        /*0288*/ 	.word	0x000000ff
        /*028c*/ 	.word	0x000000c8
        /*0290*/ 	.short	0x0100
        /*0292*/ 	.byte	0x08
	.zero		1


	//   ....[26]....
        /*0294*/ 	.word	0x00000ac0
        /*0298*/ 	.word	0x000000ff
        /*029c*/ 	.word	0x000000d0
        /*02a0*/ 	.short	0x0100
        /*02a2*/ 	.byte	0x08
	.zero		1


	//   ....[27]....
        /*02a4*/ 	.word	0x00000ad0
        /*02a8*/ 	.word	0x000000ff
        /*02ac*/ 	.word	0x000000e0
        /*02b0*/ 	.short	0x0100
        /*02b2*/ 	.byte	0x08
	.zero		1


	//   ....[28]....
        /*02b4*/ 	.word	0x00000ae0
        /*02b8*/ 	.word	0x000000ff
        /*02bc*/ 	.word	0x000000d8
        /*02c0*/ 	.short	0x0100
        /*02c2*/ 	.byte	0x08
	.zero		1


	//   ....[29]....
        /*02c4*/ 	.word	0x00000af0
        /*02c8*/ 	.word	0x000000ff
        /*02cc*/ 	.word	0x000000e8
        /*02d0*/ 	.short	0x0100
        /*02d2*/ 	.byte	0x08
	.zero		1


	//   ....[30]....
        /*02d4*/ 	.word	0x00000c10
        /*02d8*/ 	.word	0x000000ff
        /*02dc*/ 	.word	0x000000f0
        /*02e0*/ 	.short	0x0100
        /*02e2*/ 	.byte	0x09
	.zero		1


	//   ....[31]....
        /*02e4*/ 	.word	0x00000c20
        /*02e8*/ 	.word	0x000000ff
        /*02ec*/ 	.word	0x00000110
        /*02f0*/ 	.short	0x0100
        /*02f2*/ 	.byte	0x09
	.zero		1


	//   ....[32]....
        /*02f4*/ 	.word	0x00000c30
        /*02f8*/ 	.word	0x000000ff
        /*02fc*/ 	.word	0x000000f8
        /*0300*/ 	.short	0x0100
        /*0302*/ 	.byte	0x09
	.zero		1


	//   ....[33]....
        /*0304*/ 	.word	0x00000c40
        /*0308*/ 	.word	0x000000ff
        /*030c*/ 	.word	0x00000118
        /*0310*/ 	.short	0x0100
        /*0312*/ 	.byte	0x09
	.zero		1


	//   ....[34]....
        /*0314*/ 	.word	0x00000c50
        /*0318*/ 	.word	0x000000ff
        /*031c*/ 	.word	0x00000100
        /*0320*/ 	.short	0x0100
        /*0322*/ 	.byte	0x09
	.zero		1


	//   ....[35]....
        /*0324*/ 	.word	0x00000c60
        /*0328*/ 	.word	0x000000ff
        /*032c*/ 	.word	0x00000120
        /*0330*/ 	.short	0x0100
        /*0332*/ 	.byte	0x09
	.zero		1


	//   ....[36]....
        /*0334*/ 	.word	0x00000c70
        /*0338*/ 	.word	0x000000ff
        /*033c*/ 	.word	0x00000108
        /*0340*/ 	.short	0x0100
        /*0342*/ 	.byte	0x09
	.zero		1


	//   ....[37]....
        /*0344*/ 	.word	0x00000c80
        /*0348*/ 	.word	0x000000ff
        /*034c*/ 	.word	0x00000128
        /*0350*/ 	.short	0x0100
        /*0352*/ 	.byte	0x09
	.zero		1


	//   ....[38]....
        /*0354*/ 	.word	0x00000d70
        /*0358*/ 	.word	0x000000ff
        /*035c*/ 	.word	0x00000130
        /*0360*/ 	.short	0x0100
        /*0362*/ 	.byte	0x08
	.zero		1


	//   ....[39]....
        /*0364*/ 	.word	0x00000d80
        /*0368*/ 	.word	0x000000ff
        /*036c*/ 	.word	0x00000140
        /*0370*/ 	.short	0x0100
        /*0372*/ 	.byte	0x08
	.zero		1


	//   ....[40]....
        /*0374*/ 	.word	0x00000d90
        /*0378*/ 	.word	0x000000ff
        /*037c*/ 	.word	0x00000138
        /*0380*/ 	.short	0x0100
        /*0382*/ 	.byte	0x08
	.zero		1


	//   ....[41]....
        /*0384*/ 	.word	0x00000da0
        /*0388*/ 	.word	0x000000ff
        /*038c*/ 	.word	0x00000148
        /*0390*/ 	.short	0x0100
        /*0392*/ 	.byte	0x08
	.zero		1


	//   ....[42]....
        /*0394*/ 	.word	0x00000e90
        /*0398*/ 	.word	0x000000ff
        /*039c*/ 	.word	0x00000150
        /*03a0*/ 	.short	0x0100
        /*03a2*/ 	.byte	0x06
	.zero		1


	//   ....[43]....
        /*03a4*/ 	.word	0x000018a0
        /*03a8*/ 	.word	0x00000002
        /*03ac*/ 	.word	0x00000140
        /*03b0*/ 	.short	0x010a
        /*03b2*/ 	.byte	0xff
	.zero		1


	//   ....[44]....
        /*03b4*/ 	.word	0x000018d0
        /*03b8*/ 	.word	0x00000002
        /*03bc*/ 	.word	0x00000130
        /*03c0*/ 	.short	0x0101
        /*03c2*/ 	.byte	0xff
	.zero		1


	//   ....[45]....
        /*03c4*/ 	.word	0x000019a0
        /*03c8*/ 	.word	0x000000ff
        /*03cc*/ 	.word	0x00000058
        /*03d0*/ 	.short	0x010a
        /*03d2*/ 	.byte	0x08
	.zero		1


	//   ....[46]....
        /*03d4*/ 	.word	0x00001aa0
        /*03d8*/ 	.word	0x000000ff
        /*03dc*/ 	.word	0x00000058
        /*03e0*/ 	.short	0x010a
        /*03e2*/ 	.byte	0x21
	.zero		1


	//   ....[47]....
        /*03e4*/ 	.word	0x00001c50
        /*03e8*/ 	.word	0x000000ff
        /*03ec*/ 	.word	0x00000058
        /*03f0*/ 	.short	0x010a
        /*03f2*/ 	.byte	0x08
	.zero		1


	//   ....[48]....
        /*03f4*/ 	.word	0x00001e10
        /*03f8*/ 	.word	0x000000ff
        /*03fc*/ 	.word	0x000000c8
        /*0400*/ 	.short	0x0101
        /*0402*/ 	.byte	0x04
	.zero		1


	//   ....[49]....
        /*0404*/ 	.word	0x00001e30
        /*0408*/ 	.word	0x000000ff
        /*040c*/ 	.word	0x00000058
        /*0410*/ 	.short	0x010a
        /*0412*/ 	.byte	0x08
	.zero		1


	//   ....[50]....
        /*0414*/ 	.word	0x00001eb0
        /*0418*/ 	.word	0x000000ff
        /*041c*/ 	.word	0x00000058
        /*0420*/ 	.short	0x010a
        /*0422*/ 	.byte	0x21
	.zero		1


	//   ....[51]....
        /*0424*/ 	.word	0x00002040
        /*0428*/ 	.word	0x000000ff
        /*042c*/ 	.word	0x00000058
        /*0430*/ 	.short	0x010a
        /*0432*/ 	.byte	0x08
	.zero		1


	//   ....[52]....
        /*0434*/ 	.word	0x00002230
        /*0438*/ 	.word	0x00000002
        /*043c*/ 	.word	0x000000d0
        /*0440*/ 	.short	0x010a
        /*0442*/ 	.byte	0xff
	.zero		1


	//   ....[53]....
        /*0444*/ 	.word	0x000022f0
        /*0448*/ 	.word	0x00000002
        /*044c*/ 	.word	0x00000000
        /*0450*/ 	.short	0x0101
        /*0452*/ 	.byte	0xff
	.zero		1


	//   ....[54]....
        /*0454*/ 	.word	0x00002850
        /*0458*/ 	.word	0x000000ff
        /*045c*/ 	.word	0x00000000
        /*0460*/ 	.short	0x010a
        /*0462*/ 	.byte	0x05
	.zero		1


	//   ....[55]....
        /*0464*/ 	.word	0x000028e0
        /*0468*/ 	.word	0x000000ff
        /*046c*/ 	.word	0x00000000
        /*0470*/ 	.short	0x010a
        /*0472*/ 	.byte	0x05
	.zero		1


	//   ....[56]....
        /*0474*/ 	.word	0x00002970
        /*0478*/ 	.word	0x000000ff
        /*047c*/ 	.word	0x00000000
        /*0480*/ 	.short	0x010a
        /*0482*/ 	.byte	0x05
	.zero		1


	//   ....[57]....
        /*0484*/ 	.word	0x00002a00
        /*0488*/ 	.word	0x000000ff
        /*048c*/ 	.word	0x00000000
        /*0490*/ 	.short	0x010a
        /*0492*/ 	.byte	0x05
	.zero		1


	//   ....[58]....
        /*0494*/ 	.word	0x00002a90
        /*0498*/ 	.word	0x000000ff
        /*049c*/ 	.word	0x00000000
        /*04a0*/ 	.short	0x010a
        /*04a2*/ 	.byte	0x05
	.zero		1


	//   ....[59]....
        /*04a4*/ 	.word	0x00002b20
        /*04a8*/ 	.word	0x000000ff
        /*04ac*/ 	.word	0x00000000
        /*04b0*/ 	.short	0x010a
        /*04b2*/ 	.byte	0x05
	.zero		1


	//   ....[60]....
        /*04b4*/ 	.word	0x00002bb0
        /*04b8*/ 	.word	0x000000ff
        /*04bc*/ 	.word	0x00000000
        /*04c0*/ 	.short	0x010a
        /*04c2*/ 	.byte	0x05
	.zero		1


	//   ....[61]....
        /*04c4*/ 	.word	0x00002c40
        /*04c8*/ 	.word	0x000000ff
        /*04cc*/ 	.word	0x00000000
        /*04d0*/ 	.short	0x010a
        /*04d2*/ 	.byte	0x05
	.zero		1


	//   ....[62]....
        /*04d4*/ 	.word	0x00002cd0
        /*04d8*/ 	.word	0x000000ff
        /*04dc*/ 	.word	0x00000000
        /*04e0*/ 	.short	0x010a
        /*04e2*/ 	.byte	0x05
	.zero		1


	//   ....[63]....
        /*04e4*/ 	.word	0x00002d60
        /*04e8*/ 	.word	0x000000ff
        /*04ec*/ 	.word	0x00000000
        /*04f0*/ 	.short	0x010a
        /*04f2*/ 	.byte	0x05
	.zero		1


	//   ....[64]....
        /*04f4*/ 	.word	0x00002e00
        /*04f8*/ 	.word	0x00000000
        /*04fc*/ 	.word	0x00000000
        /*0500*/ 	.short	0x010a
        /*0502*/ 	.byte	0xff
	.zero		1


	//   ....[65]....
        /*0504*/ 	.word	0x00002f30
        /*0508*/ 	.word	0x00000000
        /*050c*/ 	.word	0x00000130
        /*0510*/ 	.short	0x010a
        /*0512*/ 	.byte	0xff
	.zero		1


	//   ....[66]....
        /*0514*/ 	.word	0x00002fa0
        /*0518*/ 	.word	0x00000000
        /*051c*/ 	.word	0x00000000
        /*0520*/ 	.short	0x0101
        /*0522*/ 	.byte	0xff
	.zero		1


	//   ....[67]....
        /*0524*/ 	.word	0x00002fc0
        /*0528*/ 	.word	0x000000ff
        /*052c*/ 	.word	0x000000e0
        /*0530*/ 	.short	0x010a
        /*0532*/ 	.byte	0x05
	.zero		1


	//   ....[68]....
        /*0534*/ 	.word	0x000030e0
        /*0538*/ 	.word	0x00000000
        /*053c*/ 	.word	0x000000d0
        /*0540*/ 	.short	0x010a
        /*0542*/ 	.byte	0xff
	.zero		1


	//   ....[69]....
        /*0544*/ 	.word	0x000031e0
        /*0548*/ 	.word	0x00000000
        /*054c*/ 	.word	0x00000000
        /*0550*/ 	.short	0x0101
        /*0552*/ 	.byte	0xff
	.zero		1


	//   ....[70]....
        /*0554*/ 	.word	0x00003270
        /*0558*/ 	.word	0x000000ff
        /*055c*/ 	.word	0x000000e0
        /*0560*/ 	.short	0x0106
        /*0562*/ 	.byte	0x05
	.zero		1


	//   ....[71]....
        /*0564*/ 	.word	0x00003290
        /*0568*/ 	.word	0x000000ff
        /*056c*/ 	.word	0x000000e0
        /*0570*/ 	.short	0x010a
        /*0572*/ 	.byte	0x05
	.zero		1


	//   ....[72]....
        /*0574*/ 	.word	0x00003320
        /*0578*/ 	.word	0x000000ff
        /*057c*/ 	.word	0x000000e0
        /*0580*/ 	.short	0x0106
        /*0582*/ 	.byte	0x04
	.zero		1


	//   ....[73]....
        /*0584*/ 	.word	0x00003360
        /*0588*/ 	.word	0x00000000
        /*058c*/ 	.word	0x000000e0
        /*0590*/ 	.short	0x010a
        /*0592*/ 	.byte	0xff
	.zero		1


	//   ....[74]....
        /*0594*/ 	.word	0x000035a0
        /*0598*/ 	.word	0x000000ff
        /*059c*/ 	.word	0x00000008
        /*05a0*/ 	.short	0x010a
        /*05a2*/ 	.byte	0x06
	.zero		1


	//   ....[75]....
        /*05a4*/ 	.word	0x000035c0
        /*05a8*/ 	.word	0x000000ff
        /*05ac*/ 	.word	0x00000008
        /*05b0*/ 	.short	0x010a
        /*05b2*/ 	.byte	0x06
	.zero		1


	//   ....[76]....
        /*05b4*/ 	.word	0x00003750
        /*05b8*/ 	.word	0x000000ff
        /*05bc*/ 	.word	0x00000008
        /*05c0*/ 	.short	0x010a
        /*05c2*/ 	.byte	0x06
	.zero		1


	//   ....[77]....
        /*05c4*/ 	.word	0x00003770
        /*05c8*/ 	.word	0x000000ff
        /*05cc*/ 	.word	0x00000008
        /*05d0*/ 	.short	0x010a
        /*05d2*/ 	.byte	0x06
	.zero		1


	//   ....[78]....
        /*05d4*/ 	.word	0x00003830
        /*05d8*/ 	.word	0x000000ff
        /*05dc*/ 	.word	0x00000000
        /*05e0*/ 	.short	0x0101
        /*05e2*/ 	.byte	0x07
	.zero		1


	//   ....[79]....
        /*05e4*/ 	.word	0x00003bf0
        /*05e8*/ 	.word	0x00000000
        /*05ec*/ 	.word	0x000000d0
        /*05f0*/ 	.short	0x010a
        /*05f2*/ 	.byte	0xff
	.zero		1


	//   ....[80]....
        /*05f4*/ 	.word	0x00003cb0
        /*05f8*/ 	.word	0x00000000
        /*05fc*/ 	.word	0x00000000
        /*0600*/ 	.short	0x0101
        /*0602*/ 	.byte	0xff
	.zero		1


	//   ....[81]....
        /*0604*/ 	.word	0x00003d50
        /*0608*/ 	.word	0x000000ff
        /*060c*/ 	.word	0x00000000
        /*0610*/ 	.short	0x010a
        /*0612*/ 	.byte	0x09
	.zero		1


	//   ....[82]....
        /*0614*/ 	.word	0x00003d70
        /*0618*/ 	.word	0x000000ff
        /*061c*/ 	.word	0x00000110
        /*0620*/ 	.short	0x010a
        /*0622*/ 	.byte	0x08
	.zero		1


	//   ....[83]....
        /*0624*/ 	.word	0x00003e20
        /*0628*/ 	.word	0x000000ff
        /*062c*/ 	.word	0x00000000
        /*0630*/ 	.short	0x010a
        /*0632*/ 	.byte	0x0e
	.zero		1


	//   ....[84]....
        /*0634*/ 	.word	0x00003f50
        /*0638*/ 	.word	0x000000ff
        /*063c*/ 	.word	0x00000000
        /*0640*/ 	.short	0x010a
        /*0642*/ 	.byte	0x26
	.zero		1


	//   ....[85]....
        /*0644*/ 	.word	0x000043a0
        /*0648*/ 	.word	0x000000ff
        /*064c*/ 	.word	0x00000000
        /*0650*/ 	.short	0x010a
        /*0652*/ 	.byte	0x08
	.zero		1


	//   ....[86]....
        /*0654*/ 	.word	0x00004430
        /*0658*/ 	.word	0x000000ff
        /*065c*/ 	.word	0x00000000
        /*0660*/ 	.short	0x010a
        /*0662*/ 	.byte	0x08
	.zero		1


	//   ....[87]....
        /*0664*/ 	.word	0x000044c0
        /*0668*/ 	.word	0x000000ff
        /*066c*/ 	.word	0x00000000
        /*0670*/ 	.short	0x010a
        /*0672*/ 	.byte	0x08
	.zero		1


	//   ....[88]....
        /*0674*/ 	.word	0x00004560
        /*0678*/ 	.word	0x00000000
        /*067c*/ 	.word	0x00000000
        /*0680*/ 	.short	0x010a
        /*0682*/ 	.byte	0xff
	.zero		1


	//   ....[89]....
        /*0684*/ 	.word	0x000045a0
        /*0688*/ 	.word	0x00000000
        /*068c*/ 	.word	0x00000000
        /*0690*/ 	.short	0x010a
        /*0692*/ 	.byte	0xff
	.zero		1


	//   ....[90]....
        /*0694*/ 	.word	0x00004610
        /*0698*/ 	.word	0x000000ff
        /*069c*/ 	.word	0x00000000
        /*06a0*/ 	.short	0x0101
        /*06a2*/ 	.byte	0x05
	.zero		1


	//   ....[91]....
        /*06a4*/ 	.word	0x00004650
        /*06a8*/ 	.word	0x000000ff
        /*06ac*/ 	.word	0x00000150
        /*06b0*/ 	.short	0x010a
        /*06b2*/ 	.byte	0x07
	.zero		1


	//   ....[92]....
        /*06b4*/ 	.word	0x000046a0
        /*06b8*/ 	.word	0x000000ff
        /*06bc*/ 	.word	0x00000000
        /*06c0*/ 	.short	0x0101
        /*06c2*/ 	.byte	0x05
	.zero		1


	//   ....[93]....
        /*06c4*/ 	.word	0x00004ac0
        /*06c8*/ 	.word	0x00000000
        /*06cc*/ 	.word	0x000000d0
        /*06d0*/ 	.short	0x010a
        /*06d2*/ 	.byte	0xff
	.zero		1


	//   ....[94]....
        /*06d4*/ 	.word	0x00004bb0
        /*06d8*/ 	.word	0x00000000
        /*06dc*/ 	.word	0x00000000
        /*06e0*/ 	.short	0x0101
        /*06e2*/ 	.byte	0xff
	.zero		1


	//   ....[95]....
        /*06e4*/ 	.word	0x00004ed0
        /*06e8*/ 	.word	0x000000ff
        /*06ec*/ 	.word	0x000000c8
        /*06f0*/ 	.short	0x010a
        /*06f2*/ 	.byte	0x06
	.zero		1


	//   ....[96]....
        /*06f4*/ 	.word	0x00005050
        /*06f8*/ 	.word	0x000000ff
        /*06fc*/ 	.word	0x000000b8
        /*0700*/ 	.short	0x010a
        /*0702*/ 	.byte	0x06
	.zero		1


	//   ....[97]....
        /*0704*/ 	.word	0x00005380
        /*0708*/ 	.word	0x000000ff
        /*070c*/ 	.word	0x000000b0
        /*0710*/ 	.short	0x010b
        /*0712*/ 	.byte	0x06
	.zero		1


	//   ....[98]....
        /*0714*/ 	.word	0x000053a0
        /*0718*/ 	.word	0x000000ff
        /*071c*/ 	.word	0x00000000
        /*0720*/ 	.short	0x0101
        /*0722*/ 	.byte	0x25
	.zero		1


	//   ....[99]....
        /*0724*/ 	.word	0x000053e0
        /*0728*/ 	.word	0x00000000
        /*072c*/ 	.word	0x000000b8
        /*0730*/ 	.short	0x010a
        /*0732*/ 	.byte	0xff
	.zero		1


	//   ....[100]....
        /*0734*/ 	.word	0x00005710
        /*0738*/ 	.word	0x00000000
        /*073c*/ 	.word	0x000000d0
        /*0740*/ 	.short	0x010a
        /*0742*/ 	.byte	0xff
	.zero		1


	//   ....[101]....
        /*0744*/ 	.word	0x00005820
        /*0748*/ 	.word	0x00000000
        /*074c*/ 	.word	0x00000000
        /*0750*/ 	.short	0x0101
        /*0752*/ 	.byte	0xff
	.zero		1


	//   ....[102]....
        /*0754*/ 	.word	0x00006170
        /*0758*/ 	.word	0x000000ff
        /*075c*/ 	.word	0x000000b0
        /*0760*/ 	.short	0x010a
        /*0762*/ 	.byte	0x2b
	.zero		1


	//   ....[103]....
        /*0764*/ 	.word	0x00006180
        /*0768*/ 	.word	0x0000004b
        /*076c*/ 	.word	0x000000f0
        /*0770*/ 	.short	0x010a
        /*0772*/ 	.byte	0xff
	.zero		1


	//   ....[104]....
        /*0774*/ 	.word	0x000062b0
        /*0778*/ 	.word	0x000000ff
        /*077c*/ 	.word	0x000000b0
        /*0780*/ 	.short	0x010a
        /*0782*/ 	.byte	0x2b
	.zero		1


	//   ....[105]....
        /*0784*/ 	.word	0x00006380
        /*0788*/ 	.word	0x000000ff
        /*078c*/ 	.word	0x00000000
        /*0790*/ 	.short	0x0101
        /*0792*/ 	.byte	0x04
	.zero		1


	//   ....[106]....
        /*0794*/ 	.word	0x000063e0
        /*0798*/ 	.word	0x0000004b
        /*079c*/ 	.word	0x000000f0
        /*07a0*/ 	.short	0x010a
        /*07a2*/ 	.byte	0xff
	.zero		1


	//   ....[107]....
        /*07a4*/ 	.word	0x00006620
        /*07a8*/ 	.word	0x0000004b
        /*07ac*/ 	.word	0x00000000
        /*07b0*/ 	.short	0x0101
        /*07b2*/ 	.byte	0xff
	.zero		1


	//   ....[108]....
        /*07b4*/ 	.word	0x00006c40
        /*07b8*/ 	.word	0x00000002
        /*07bc*/ 	.word	0x00000140
        /*07c0*/ 	.short	0x010a
        /*07c2*/ 	.byte	0xff
	.zero		1


	//   ....[109]....
        /*07c4*/ 	.word	0x00006ca0
        /*07c8*/ 	.word	0x00000002
        /*07cc*/ 	.word	0x00000058
        /*07d0*/ 	.short	0x010a
        /*07d2*/ 	.byte	0xff
	.zero		1


	//   ....[110]....
        /*07d4*/ 	.word	0x00006d00
        /*07d8*/ 	.word	0x00000002
        /*07dc*/ 	.word	0x00000058
        /*07e0*/ 	.short	0x010a
        /*07e2*/ 	.byte	0xff
	.zero		1


	//   ....[111]....
        /*07e4*/ 	.word	0x00006d50
        /*07e8*/ 	.word	0x00000002
        /*07ec*/ 	.word	0x000000d0
        /*07f0*/ 	.short	0x010a
        /*07f2*/ 	.byte	0xff
	.zero		1


	//   ....[112]....
        /*07f4*/ 	.word	0x00006db0
        /*07f8*/ 	.word	0x00000000
        /*07fc*/ 	.word	0x00000000
        /*0800*/ 	.short	0x010a
        /*0802*/ 	.byte	0xff
	.zero		1


	//   ....[113]....
        /*0804*/ 	.word	0x00006e10
        /*0808*/ 	.word	0x00000000
        /*080c*/ 	.word	0x00000000
        /*0810*/ 	.short	0x010a
        /*0812*/ 	.byte	0xff
	.zero		1


	//   ....[114]....
        /*0814*/ 	.word	0x00006e70
        /*0818*/ 	.word	0x00000000
        /*081c*/ 	.word	0x00000000
        /*0820*/ 	.short	0x010a
        /*0822*/ 	.byte	0xff
	.zero		1


	//   ....[115]....
        /*0824*/ 	.word	0x00006ed0
        /*0828*/ 	.word	0x00000000
        /*082c*/ 	.word	0x00000000
        /*0830*/ 	.short	0x010a
        /*0832*/ 	.byte	0xff
	.zero		1


	//   ....[116]....
        /*0834*/ 	.word	0x00006f30
        /*0838*/ 	.word	0x00000000
        /*083c*/ 	.word	0x00000000
        /*0840*/ 	.short	0x010a
        /*0842*/ 	.byte	0xff
	.zero		1


	//   ....[117]....
        /*0844*/ 	.word	0x00006f90
        /*0848*/ 	.word	0x00000000
        /*084c*/ 	.word	0x00000000
        /*0850*/ 	.short	0x010a
        /*0852*/ 	.byte	0xff
	.zero		1


	//   ....[118]....
        /*0854*/ 	.word	0x00006ff0
        /*0858*/ 	.word	0x00000000
        /*085c*/ 	.word	0x00000000
        /*0860*/ 	.short	0x010a
        /*0862*/ 	.byte	0xff
	.zero		1


	//   ....[119]....
        /*0864*/ 	.word	0x00007050
        /*0868*/ 	.word	0x00000000
        /*086c*/ 	.word	0x00000000
        /*0870*/ 	.short	0x010a
        /*0872*/ 	.byte	0xff
	.zero		1


	//   ....[120]....
        /*0874*/ 	.word	0x000070b0
        /*0878*/ 	.word	0x00000000
        /*087c*/ 	.word	0x00000000
        /*0880*/ 	.short	0x010a
        /*0882*/ 	.byte	0xff
	.zero		1


	//   ....[121]....
        /*0884*/ 	.word	0x00007110
        /*0888*/ 	.word	0x00000000
        /*088c*/ 	.word	0x00000000
        /*0890*/ 	.short	0x010a
        /*0892*/ 	.byte	0xff
	.zero		1


	//   ....[122]....
        /*0894*/ 	.word	0x00007160
        /*0898*/ 	.word	0x00000000
        /*089c*/ 	.word	0x00000130
        /*08a0*/ 	.short	0x010a
        /*08a2*/ 	.byte	0xff
	.zero		1


	//   ....[123]....
        /*08a4*/ 	.word	0x000071c0
        /*08a8*/ 	.word	0x00000000
        /*08ac*/ 	.word	0x000000e0
        /*08b0*/ 	.short	0x010a
        /*08b2*/ 	.byte	0xff
	.zero		1


	//   ....[124]....
        /*08b4*/ 	.word	0x00007210
        /*08b8*/ 	.word	0x00000000
        /*08bc*/ 	.word	0x000000d0
        /*08c0*/ 	.short	0x010a
        /*08c2*/ 	.byte	0xff
	.zero		1


	//   ....[125]....
        /*08c4*/ 	.word	0x00007270
        /*08c8*/ 	.word	0x00000000
        /*08cc*/ 	.word	0x000000e0
        /*08d0*/ 	.short	0x010a
        /*08d2*/ 	.byte	0xff
	.zero		1


	//   ....[126]....
        /*08d4*/ 	.word	0x000072d0
        /*08d8*/ 	.word	0x00000004
        /*08dc*/ 	.word	0x00000008
        /*08e0*/ 	.short	0x010a
        /*08e2*/ 	.byte	0xff
	.zero		1


	//   ....[127]....
        /*08e4*/ 	.word	0x000073b0
        /*08e8*/ 	.word	0x00000002
        /*08ec*/ 	.word	0x00000008
        /*08f0*/ 	.short	0x010a
        /*08f2*/ 	.byte	0xff
	.zero		1


	//   ....[128]....
        /*08f4*/ 	.word	0x00007400
        /*08f8*/ 	.word	0x00000000
        /*08fc*/ 	.word	0x000000d0
        /*0900*/ 	.short	0x010a
        /*0902*/ 	.byte	0xff
	.zero		1


	//   ....[129]....
        /*0904*/ 	.word	0x00007460
        /*0908*/ 	.word	0x00000000
        /*090c*/ 	.word	0x00000110
        /*0910*/ 	.short	0x010a
        /*0912*/ 	.byte	0xff
	.zero		1


	//   ....[130]....
        /*0914*/ 	.word	0x000074c0
        /*0918*/ 	.word	0x00000000
        /*091c*/ 	.word	0x00000000
        /*0920*/ 	.short	0x010a
        /*0922*/ 	.byte	0xff
	.zero		1


	//   ....[131]....
        /*0924*/ 	.word	0x00007520
        /*0928*/ 	.word	0x00000000
        /*092c*/ 	.word	0x00000000
        /*0930*/ 	.short	0x010a
        /*0932*/ 	.byte	0xff
	.zero		1


	//   ....[132]....
        /*0934*/ 	.word	0x00007580
        /*0938*/ 	.word	0x00000000
        /*093c*/ 	.word	0x00000000
        /*0940*/ 	.short	0x010a
        /*0942*/ 	.byte	0xff
	.zero		1


	//   ....[133]....
        /*0944*/ 	.word	0x000075e0
        /*0948*/ 	.word	0x00000000
        /*094c*/ 	.word	0x00000000
        /*0950*/ 	.short	0x010a
        /*0952*/ 	.byte	0xff
	.zero		1


	//   ....[134]....
        /*0954*/ 	.word	0x00007640
        /*0958*/ 	.word	0x00000000
        /*095c*/ 	.word	0x00000150
        /*0960*/ 	.short	0x010a
        /*0962*/ 	.byte	0xff
	.zero		1


	//   ....[135]....
        /*0964*/ 	.word	0x00007690
        /*0968*/ 	.word	0x00000000
        /*096c*/ 	.word	0x000000d0
        /*0970*/ 	.short	0x010a
        /*0972*/ 	.byte	0xff
	.zero		1


	//   ....[136]....
        /*0974*/ 	.word	0x000076f0
        /*0978*/ 	.word	0x00000000
        /*097c*/ 	.word	0x000000c8
        /*0980*/ 	.short	0x010a
        /*0982*/ 	.byte	0xff
	.zero		1


	//   ....[137]....
        /*0984*/ 	.word	0x00007750
        /*0988*/ 	.word	0x00000000
        /*098c*/ 	.word	0x000000b8
        /*0990*/ 	.short	0x010a
        /*0992*/ 	.byte	0xff
	.zero		1


	//   ....[138]....
        /*0994*/ 	.word	0x000077a0
        /*0998*/ 	.word	0x00000000
        /*099c*/ 	.word	0x000000d0
        /*09a0*/ 	.short	0x010a
        /*09a2*/ 	.byte	0xff
	.zero		1


	//   ....[139]....
        /*09a4*/ 	.word	0x00007800
        /*09a8*/ 	.word	0x00000000
        /*09ac*/ 	.word	0x000000b0
        /*09b0*/ 	.short	0x010a
        /*09b2*/ 	.byte	0xff
	.zero		1


	//   ....[140]....
        /*09b4*/ 	.word	0x00007850
        /*09b8*/ 	.word	0x0000004b
        /*09bc*/ 	.word	0x000000f0
        /*09c0*/ 	.short	0x010a
        /*09c2*/ 	.byte	0xff
	.zero		1


	//----- nvinfo : EIATTR_NUM_MBARRIERS
	.align		4
.L_47:
        /*09c4*/ 	.byte	0x03, 0x38
        /*09c6*/ 	.short	0x002b


	//----- nvinfo : EIATTR_EXIT_INSTR_OFFSETS
	.align		4
        /*09c8*/ 	.byte	0x04, 0x1c
        /*09ca*/ 	.short	(.L_49 - .L_48)


	//   ....[0]....
.L_48:
        /*09cc*/ 	.word	0x00002e30


	//   ....[1]....
        /*09d0*/ 	.word	0x00003330


	//   ....[2]....
        /*09d4*/ 	.word	0x00003390


	//   ....[3]....
        /*09d8*/ 	.word	0x000048d0


	//   ....[4]....
        /*09dc*/ 	.word	0x00005410


	//   ....[5]....
        /*09e0*/ 	.word	0x00005450


	//   ....[6]....
        /*09e4*/ 	.word	0x00006c30


	//----- nvinfo : EIATTR_MAX_THREADS
	.align		4
.L_49:
        /*09e8*/ 	.byte	0x04, 0x05
        /*09ea*/ 	.short	(.L_51 - .L_50)
.L_50:
        /*09ec*/ 	.word	0x00000100
        /*09f0*/ 	.word	0x00000001
        /*09f4*/ 	.word	0x00000001


	//----- nvinfo : EIATTR_CRS_STACK_SIZE
	.align		4
.L_51:
        /*09f8*/ 	.byte	0x04, 0x1e
        /*09fa*/ 	.short	(.L_53 - .L_52)
.L_52:
        /*09fc*/ 	.word	0x00000000


	//----- nvinfo : EIATTR_CBANK_PARAM_SIZE
	.align		4
.L_53:
        /*0a00*/ 	.byte	0x03, 0x19
        /*0a02*/ 	.short	0x0800


	//----- nvinfo : EIATTR_PARAM_CBANK
	.align		4
        /*0a04*/ 	.byte	0x04, 0x0a
        /*0a06*/ 	.short	(.L_55 - .L_54)
	.align		4
.L_54:
        /*0a08*/ 	.word	index@(.nv.constant0._ZN7cutlass13device_kernelINS_4gemm6kernel13GemmUniversalIN4cute5tupleIJiiiiEEENS1_10collective13CollectiveMmaINS1_35MainloopSm100TmaUmmaWarpSpecializedILi11ELi2ELi4ENS5_IJNS4_1CILi2EEENSA_ILi1EEESC_EEEEENS5_IJNSA_ILi128EEENSA_ILi32EEENSA_ILi256EEEEEEaNS5_IJlSC_lEEEaSJ_NS4_8TiledMMAINS4_8MMA_AtomIJNS4_21SM100_MMA_S8_2x1SM_SSIaaiLi128ELi32ELNS4_4UMMA5MajorE0ELSO_0ELNSN_8SaturateE0EEEEEENS4_6LayoutINS5_IJSC_SC_SC_EEENS5_IJNSA_ILi0EEESU_SU_EEEEENS5_IJNS4_10UnderscoreESX_SX_EEEEENS4_18SM100_TMA_2SM_LOADENS4_14ComposedLayoutINS4_7SwizzleILi3ELi4ELi3EEENS4_18smem_ptr_flag_bitsILi8EEENSS_INS5_IJNSA_ILi8EEESF_EEENS5_IJSF_SC_EEEEEEEvNS4_8identityES10_S1A_vS1B_EENS_8epilogue10collective18CollectiveEpilogueINS1D_23Sm100TmaWarpSpecializedILi1ELi1ELi16ELb0ELb0EEEJNS5_IJNSA_ILi64EEESG_SH_EEENS5_IJNSS_IS1I_SC_EENSS_ISG_SC_EEEEEaSJ_aSJ_NS1D_6fusion15FusionCallbacksIS1H_NS1N_17LinearCombinationIaiaiLNS_15FloatRoundStyleE2EEES1J_S1M_JEEENS4_5SM1004TMEM4LOAD26SM100_TMEM_LOAD_32dp32b16xENS4_13SM90_TMA_LOADENS11_INS12_ILi1ELi4ELi3EEES15_NSS_INS5_IJS16_SG_EEENS5_IJSG_SC_EEEEEEENS4_39AutoVectorizingCopyWithAssumedAlignmentILi128EEENS4_14SM90_TMA_STOREES22_S24_S24_EEEvvEEEEvNT_6ParamsE)
        /*0a0c*/ 	.short	0x0380
        /*0a0e*/ 	.short	0x0800


	//----- nvinfo : EIATTR_SW_WAR
	.align		4
.L_55:
        /*0a10*/ 	.byte	0x04, 0x36
        /*0a12*/ 	.short	(.L_57 - .L_56)
.L_56:
        /*0a14*/ 	.word	0x00000008
.L_57:


//--------------------- .nv.callgraph             --------------------------
	.section	.nv.callgraph,"",@"SHT_CUDA_CALLGRAPH"
	.align	4
	.sectionentsize	8
	.align		4
        /*0000*/ 	.word	0x00000000
	.align		4
        /*0004*/ 	.word	0xffffffff
	.align		4
        /*0008*/ 	.word	index@(_ZN7cutlass13device_kernelINS_4gemm6kernel13GemmUniversalIN4cute5tupleIJiiiiEEENS1_10collective13CollectiveMmaINS1_35MainloopSm100TmaUmmaWarpSpecializedILi11ELi2ELi4ENS5_IJNS4_1CILi2EEENSA_ILi1EEESC_EEEEENS5_IJNSA_ILi128EEENSA_ILi32EEENSA_ILi256EEEEEEaNS5_IJlSC_lEEEaSJ_NS4_8TiledMMAINS4_8MMA_AtomIJNS4_21SM100_MMA_S8_2x1SM_SSIaaiLi128ELi32ELNS4_4UMMA5MajorE0ELSO_0ELNSN_8SaturateE0EEEEEENS4_6LayoutINS5_IJSC_SC_SC_EEENS5_IJNSA_ILi0EEESU_SU_EEEEENS5_IJNS4_10UnderscoreESX_SX_EEEEENS4_18SM100_TMA_2SM_LOADENS4_14ComposedLayoutINS4_7SwizzleILi3ELi4ELi3EEENS4_18smem_ptr_flag_bitsILi8EEENSS_INS5_IJNSA_ILi8EEESF_EEENS5_IJSF_SC_EEEEEEEvNS4_8identityES10_S1A_vS1B_EENS_8epilogue10collective18CollectiveEpilogueINS1D_23Sm100TmaWarpSpecializedILi1ELi1ELi16ELb0ELb0EEEJNS5_IJNSA_ILi64EEESG_SH_EEENS5_IJNSS_IS1I_SC_EENSS_ISG_SC_EEEEEaSJ_aSJ_NS1D_6fusion15FusionCallbacksIS1H_NS1N_17LinearCombinationIaiaiLNS_15FloatRoundStyleE2EEES1J_S1M_JEEENS4_5SM1004TMEM4LOAD26SM100_TMEM_LOAD_32dp32b16xENS4_13SM90_TMA_LOADENS11_INS12_ILi1ELi4ELi3EEES15_NSS_INS5_IJS16_SG_EEENS5_IJSG_SC_EEEEEEENS4_39AutoVectorizingCopyWithAssumedAlignmentILi128EEENS4_14SM90_TMA_STOREES22_S24_S24_EEEvvEEEEvNT_6ParamsE)
	.align		4
        /*000c*/ 	.word	index@(__assertfail)
	.align		4
        /*0010*/ 	.word	0x00000000
	.align		4
        /*0014*/ 	.word	0xfffffffe
	.align		4
        /*0018*/ 	.word	0x00000000
	.align		4
        /*001c*/ 	.word	0xfffffffd
	.align		4
        /*0020*/ 	.word	0x00000000
	.align		4
        /*0024*/ 	.word	0xfffffffc


//--------------------- .nv.constant4             --------------------------
	.section	.nv.constant4,"a",@progbits
	.align	8
	.align		8
.nv.constant4:
        /*0000*/ 	.dword	__assertfail
	.align		8
        /*0008*/ 	.dword	__unnamed_1
	.align		8
        /*0010*/ 	.dword	__unnamed_2
	.align		8
        /*0018*/ 	.dword	_ZN40_INTERNAL_c366c2e6_4_k_cu_7d77811b_213064cuda3std3__45__cpo5beginE
	.align		8
        /*0020*/ 	.dword	_ZN40_INTERNAL_c366c2e6_4_k_cu_7d77811b_213064cuda3std3__45__cpo3endE
	.align		8
        /*0028*/ 	.dword	_ZN40_INTERNAL_c366c2e6_4_k_cu_7d77811b_213064cuda3std3__45__cpo6cbeginE
	.align		8
        /*0030*/ 	.dword	_ZN40_INTERNAL_c366c2e6_4_k_cu_7d77811b_213064cuda3std3__45__cpo4cendE
	.align		8
        /*0038*/ 	.dword	_ZN40_INTERNAL_c366c2e6_4_k_cu_7d77811b_213064cuda3std3__442_GLOBAL__N__c366c2e6_4_k_cu_7d77811b_213066ignoreE
	.align		8
        /*0040*/ 	.dword	_ZN40_INTERNAL_c366c2e6_4_k_cu_7d77811b_213064cuda3std3__419piecewise_constructE
	.align		8
        /*0048*/ 	.dword	_ZN40_INTERNAL_c366c2e6_4_k_cu_7d77811b_213064cuda3std3__48in_placeE
	.align		8
        /*0050*/ 	.dword	_ZN40_INTERNAL_c366c2e6_4_k_cu_7d77811b_213064cuda3std6ranges3__45__cpo4swapE
	.align		8
        /*0058*/ 	.dword	_ZN40_INTERNAL_c366c2e6_4_k_cu_7d77811b_213064cuda3std6ranges3__45__cpo9iter_moveE
	.align		8
        /*0060*/ 	.dword	_ZN40_INTERNAL_c366c2e6_4_k_cu_7d77811b_213064cute7productE
	.align		8
        /*0068*/ 	.dword	_ZN40_INTERNAL_c366c2e6_4_k_cu_7d77811b_213064cute1_E
	.align		8
        /*0070*/ 	.dword	$str$25
	.align		8
        /*0078*/ 	.dword	$str$26
	.align		8
        /*0080*/ 	.dword	$str$27
	.align		8
        /*0088*/ 	.dword	$str$28


//--------------------- .text._ZN7cutlass13device_kernelINS_4gemm6kernel13GemmUniversalIN4cute5tupleIJiiiiEEENS1_10collective13CollectiveMmaINS1_35MainloopSm100TmaUmmaWarpSpecializedILi11ELi2ELi4ENS5_IJNS4_1CILi2EEENSA_ILi1EEESC_EEEEENS5_IJNSA_ILi128EEENSA_ILi32EEENSA_ILi256EEEEEEaNS5_IJlSC_lEEEaSJ_NS4_8TiledMMAINS4_8MMA_AtomIJNS4_21SM100_MMA_S8_2x1SM_SSIaaiLi128ELi32ELNS4_4UMMA5MajorE0ELSO_0ELNSN_8SaturateE0EEEEEENS4_6LayoutINS5_IJSC_SC_SC_EEENS5_IJNSA_ILi0EEESU_SU_EEEEENS5_IJNS4_10UnderscoreESX_SX_EEEEENS4_18SM100_TMA_2SM_LOADENS4_14ComposedLayoutINS4_7SwizzleILi3ELi4ELi3EEENS4_18smem_ptr_flag_bitsILi8EEENSS_INS5_IJNSA_ILi8EEESF_EEENS5_IJSF_SC_EEEEEEEvNS4_8identityES10_S1A_vS1B_EENS_8epilogue10collective18CollectiveEpilogueINS1D_23Sm100TmaWarpSpecializedILi1ELi1ELi16ELb0ELb0EEEJNS5_IJNSA_ILi64EEESG_SH_EEENS5_IJNSS_IS1I_SC_EENSS_ISG_SC_EEEEEaSJ_aSJ_NS1D_6fusion15FusionCallbacksIS1H_NS1N_17LinearCombinationIaiaiLNS_15FloatRoundStyleE2EEES1J_S1M_JEEENS4_5SM1004TMEM4LOAD26SM100_TMEM_LOAD_32dp32b16xENS4_13SM90_TMA_LOADENS11_INS12_ILi1ELi4ELi3EEES15_NSS_INS5_IJS16_SG_EEENS5_IJSG_SC_EEEEEEENS4_39AutoVectorizingCopyWithAssumedAlignmentILi128EEENS4_14SM90_TMA_STOREES22_S24_S24_EEEvvEEEEvNT_6ParamsE --------------------------
	.section	.text._ZN7cutlass13device_kernelINS_4gemm6kernel13GemmUniversalIN4cute5tupleIJiiiiEEENS1_10collective13CollectiveMmaINS1_35MainloopSm100TmaUmmaWarpSpecializedILi11ELi2ELi4ENS5_IJNS4_1CILi2EEENSA_ILi1EEESC_EEEEENS5_IJNSA_ILi128EEENSA_ILi32EEENSA_ILi256EEEEEEaNS5_IJlSC_lEEEaSJ_NS4_8TiledMMAINS4_8MMA_AtomIJNS4_21SM100_MMA_S8_2x1SM_SSIaaiLi128ELi32ELNS4_4UMMA5MajorE0ELSO_0ELNSN_8SaturateE0EEEEEENS4_6LayoutINS5_IJSC_SC_SC_EEENS5_IJNSA_ILi0EEESU_SU_EEEEENS5_IJNS4_10UnderscoreESX_SX_EEEEENS4_18SM100_TMA_2SM_LOADENS4_14ComposedLayoutINS4_7SwizzleILi3ELi4ELi3EEENS4_18smem_ptr_flag_bitsILi8EEENSS_INS5_IJNSA_ILi8EEESF_EEENS5_IJSF_SC_EEEEEEEvNS4_8identityES10_S1A_vS1B_EENS_8epilogue10collective18CollectiveEpilogueINS1D_23Sm100TmaWarpSpecializedILi1ELi1ELi16ELb0ELb0EEEJNS5_IJNSA_ILi64EEESG_SH_EEENS5_IJNSS_IS1I_SC_EENSS_ISG_SC_EEEEEaSJ_aSJ_NS1D_6fusion15FusionCallbacksIS1H_NS1N_17LinearCombinationIaiaiLNS_15FloatRoundStyleE2EEES1J_S1M_JEEENS4_5SM1004TMEM4LOAD26SM100_TMEM_LOAD_32dp32b16xENS4_13SM90_TMA_LOADENS11_INS12_ILi1ELi4ELi3EEES15_NSS_INS5_IJS16_SG_EEENS5_IJSG_SC_EEEEEEENS4_39AutoVectorizingCopyWithAssumedAlignmentILi128EEENS4_14SM90_TMA_STOREES22_S24_S24_EEEvvEEEEvNT_6ParamsE,"ax",@progbits
	.align	128
.text._ZN7cutlass13device_kernelINS_4gemm6kernel13GemmUniversalIN4cute5tupleIJiiiiEEENS1_10collective13CollectiveMmaINS1_35MainloopSm100TmaUmmaWarpSpecializedILi11ELi2ELi4ENS5_IJNS4_1CILi2EEENSA_ILi1EEESC_EEEEENS5_IJNSA_ILi128EEENSA_ILi32EEENSA_ILi256EEEEEEaNS5_IJlSC_lEEEaSJ_NS4_8TiledMMAINS4_8MMA_AtomIJNS4_21SM100_MMA_S8_2x1SM_SSIaaiLi128ELi32ELNS4_4UMMA5MajorE0ELSO_0ELNSN_8SaturateE0EEEEEENS4_6LayoutINS5_IJSC_SC_SC_EEENS5_IJNSA_ILi0EEESU_SU_EEEEENS5_IJNS4_10UnderscoreESX_SX_EEEEENS4_18SM100_TMA_2SM_LOADENS4_14ComposedLayoutINS4_7SwizzleILi3ELi4ELi3EEENS4_18smem_ptr_flag_bitsILi8EEENSS_INS5_IJNSA_ILi8EEESF_EEENS5_IJSF_SC_EEEEEEEvNS4_8identityES10_S1A_vS1B_EENS_8epilogue10collective18CollectiveEpilogueINS1D_23Sm100TmaWarpSpecializedILi1ELi1ELi16ELb0ELb0EEEJNS5_IJNSA_ILi64EEESG_SH_EEENS5_IJNSS_IS1I_SC_EENSS_ISG_SC_EEEEEaSJ_aSJ_NS1D_6fusion15FusionCallbacksIS1H_NS1N_17LinearCombinationIaiaiLNS_15FloatRoundStyleE2EEES1J_S1M_JEEENS4_5SM1004TMEM4LOAD26SM100_TMEM_LOAD_32dp32b16xENS4_13SM90_TMA_LOADENS11_INS12_ILi1ELi4ELi3EEES15_NSS_INS5_IJS16_SG_EEENS5_IJSG_SC_EEEEEEENS4_39AutoVectorizingCopyWithAssumedAlignmentILi128EEENS4_14SM90_TMA_STOREES22_S24_S24_EEEvvEEEEvNT_6ParamsE:
        .type           _ZN7cutlass13device_kernelINS_4gemm6kernel13GemmUniversalIN4cute5tupleIJiiiiEEENS1_10collective13CollectiveMmaINS1_35MainloopSm100TmaUmmaWarpSpecializedILi11ELi2ELi4ENS5_IJNS4_1CILi2EEENSA_ILi1EEESC_EEEEENS5_IJNSA_ILi128EEENSA_ILi32EEENSA_ILi256EEEEEEaNS5_IJlSC_lEEEaSJ_NS4_8TiledMMAINS4_8MMA_AtomIJNS4_21SM100_MMA_S8_2x1SM_SSIaaiLi128ELi32ELNS4_4UMMA5MajorE0ELSO_0ELNSN_8SaturateE0EEEEEENS4_6LayoutINS5_IJSC_SC_SC_EEENS5_IJNSA_ILi0EEESU_SU_EEEEENS5_IJNS4_10UnderscoreESX_SX_EEEEENS4_18SM100_TMA_2SM_LOADENS4_14ComposedLayoutINS4_7SwizzleILi3ELi4ELi3EEENS4_18smem_ptr_flag_bitsILi8EEENSS_INS5_IJNSA_ILi8EEESF_EEENS5_IJSF_SC_EEEEEEEvNS4_8identityES10_S1A_vS1B_EENS_8epilogue10collective18CollectiveEpilogueINS1D_23Sm100TmaWarpSpecializedILi1ELi1ELi16ELb0ELb0EEEJNS5_IJNSA_ILi64EEESG_SH_EEENS5_IJNSS_IS1I_SC_EENSS_ISG_SC_EEEEEaSJ_aSJ_NS1D_6fusion15FusionCallbacksIS1H_NS1N_17LinearCombinationIaiaiLNS_15FloatRoundStyleE2EEES1J_S1M_JEEENS4_5SM1004TMEM4LOAD26SM100_TMEM_LOAD_32dp32b16xENS4_13SM90_TMA_LOADENS11_INS12_ILi1ELi4ELi3EEES15_NSS_INS5_IJS16_SG_EEENS5_IJSG_SC_EEEEEEENS4_39AutoVectorizingCopyWithAssumedAlignmentILi128EEENS4_14SM90_TMA_STOREES22_S24_S24_EEEvvEEEEvNT_6ParamsE,@function
        .size           _ZN7cutlass13device_kernelINS_4gemm6kernel13GemmUniversalIN4cute5tupleIJiiiiEEENS1_10collective13CollectiveMmaINS1_35MainloopSm100TmaUmmaWarpSpecializedILi11ELi2ELi4ENS5_IJNS4_1CILi2EEENSA_ILi1EEESC_EEEEENS5_IJNSA_ILi128EEENSA_ILi32EEENSA_ILi256EEEEEEaNS5_IJlSC_lEEEaSJ_NS4_8TiledMMAINS4_8MMA_AtomIJNS4_21SM100_MMA_S8_2x1SM_SSIaaiLi128ELi32ELNS4_4UMMA5MajorE0ELSO_0ELNSN_8SaturateE0EEEEEENS4_6LayoutINS5_IJSC_SC_SC_EEENS5_IJNSA_ILi0EEESU_SU_EEEEENS5_IJNS4_10UnderscoreESX_SX_EEEEENS4_18SM100_TMA_2SM_LOADENS4_14ComposedLayoutINS4_7SwizzleILi3ELi4ELi3EEENS4_18smem_ptr_flag_bitsILi8EEENSS_INS5_IJNSA_ILi8EEESF_EEENS5_IJSF_SC_EEEEEEEvNS4_8identityES10_S1A_vS1B_EENS_8epilogue10collective18CollectiveEpilogueINS1D_23Sm100TmaWarpSpecializedILi1ELi1ELi16ELb0ELb0EEEJNS5_IJNSA_ILi64EEESG_SH_EEENS5_IJNSS_IS1I_SC_EENSS_ISG_SC_EEEEEaSJ_aSJ_NS1D_6fusion15FusionCallbacksIS1H_NS1N_17LinearCombinationIaiaiLNS_15FloatRoundStyleE2EEES1J_S1M_JEEENS4_5SM1004TMEM4LOAD26SM100_TMEM_LOAD_32dp32b16xENS4_13SM90_TMA_LOADENS11_INS12_ILi1ELi4ELi3EEES15_NSS_INS5_IJS16_SG_EEENS5_IJSG_SC_EEEEEEENS4_39AutoVectorizingCopyWithAssumedAlignmentILi128EEENS4_14SM90_TMA_STOREES22_S24_S24_EEEvvEEEEvNT_6ParamsE,(.L_x_171 - _ZN7cutlass13device_kernelINS_4gemm6kernel13GemmUniversalIN4cute5tupleIJiiiiEEENS1_10collective13CollectiveMmaINS1_35MainloopSm100TmaUmmaWarpSpecializedILi11ELi2ELi4ENS5_IJNS4_1CILi2EEENSA_ILi1EEESC_EEEEENS5_IJNSA_ILi128EEENSA_ILi32EEENSA_ILi256EEEEEEaNS5_IJlSC_lEEEaSJ_NS4_8TiledMMAINS4_8MMA_AtomIJNS4_21SM100_MMA_S8_2x1SM_SSIaaiLi128ELi32ELNS4_4UMMA5MajorE0ELSO_0ELNSN_8SaturateE0EEEEEENS4_6LayoutINS5_IJSC_SC_SC_EEENS5_IJNSA_ILi0EEESU_SU_EEEEENS5_IJNS4_10UnderscoreESX_SX_EEEEENS4_18SM100_TMA_2SM_LOADENS4_14ComposedLayoutINS4_7SwizzleILi3ELi4ELi3EEENS4_18smem_ptr_flag_bitsILi8EEENSS_INS5_IJNSA_ILi8EEESF_EEENS5_IJSF_SC_EEEEEEEvNS4_8identityES10_S1A_vS1B_EENS_8epilogue10collective18CollectiveEpilogueINS1D_23Sm100TmaWarpSpecializedILi1ELi1ELi16ELb0ELb0EEEJNS5_IJNSA_ILi64EEESG_SH_EEENS5_IJNSS_IS1I_SC_EENSS_ISG_SC_EEEEEaSJ_aSJ_NS1D_6fusion15FusionCallbacksIS1H_NS1N_17LinearCombinationIaiaiLNS_15FloatRoundStyleE2EEES1J_S1M_JEEENS4_5SM1004TMEM4LOAD26SM100_TMEM_LOAD_32dp32b16xENS4_13SM90_TMA_LOADENS11_INS12_ILi1ELi4ELi3EEES15_NSS_INS5_IJS16_SG_EEENS5_IJSG_SC_EEEEEEENS4_39AutoVectorizingCopyWithAssumedAlignmentILi128EEENS4_14SM90_TMA_STOREES22_S24_S24_EEEvvEEEEvNT_6ParamsE)
        .other          _ZN7cutlass13device_kernelINS_4gemm6kernel13GemmUniversalIN4cute5tupleIJiiiiEEENS1_10collective13CollectiveMmaINS1_35MainloopSm100TmaUmmaWarpSpecializedILi11ELi2ELi4ENS5_IJNS4_1CILi2EEENSA_ILi1EEESC_EEEEENS5_IJNSA_ILi128EEENSA_ILi32EEENSA_ILi256EEEEEEaNS5_IJlSC_lEEEaSJ_NS4_8TiledMMAINS4_8MMA_AtomIJNS4_21SM100_MMA_S8_2x1SM_SSIaaiLi128ELi32ELNS4_4UMMA5MajorE0ELSO_0ELNSN_8SaturateE0EEEEEENS4_6LayoutINS5_IJSC_SC_SC_EEENS5_IJNSA_ILi0EEESU_SU_EEEEENS5_IJNS4_10UnderscoreESX_SX_EEEEENS4_18SM100_TMA_2SM_LOADENS4_14ComposedLayoutINS4_7SwizzleILi3ELi4ELi3EEENS4_18smem_ptr_flag_bitsILi8EEENSS_INS5_IJNSA_ILi8EEESF_EEENS5_IJSF_SC_EEEEEEEvNS4_8identityES10_S1A_vS1B_EENS_8epilogue10collective18CollectiveEpilogueINS1D_23Sm100TmaWarpSpecializedILi1ELi1ELi16ELb0ELb0EEEJNS5_IJNSA_ILi64EEESG_SH_EEENS5_IJNSS_IS1I_SC_EENSS_ISG_SC_EEEEEaSJ_aSJ_NS1D_6fusion15FusionCallbacksIS1H_NS1N_17LinearCombinationIaiaiLNS_15FloatRoundStyleE2EEES1J_S1M_JEEENS4_5SM1004TMEM4LOAD26SM100_TMEM_LOAD_32dp32b16xENS4_13SM90_TMA_LOADENS11_INS12_ILi1ELi4ELi3EEES15_NSS_INS5_IJS16_SG_EEENS5_IJSG_SC_EEEEEEENS4_39AutoVectorizingCopyWithAssumedAlignmentILi128EEENS4_14SM90_TMA_STOREES22_S24_S24_EEEvvEEEEvNT_6ParamsE,@"STO_CUDA_ENTRY STV_DEFAULT"
_ZN7cutlass13device_kernelINS_4gemm6kernel13GemmUniversalIN4cute5tupleIJiiiiEEENS1_10collective13CollectiveMmaINS1_35MainloopSm100TmaUmmaWarpSpecializedILi11ELi2ELi4ENS5_IJNS4_1CILi2EEENSA_ILi1EEESC_EEEEENS5_IJNSA_ILi128EEENSA_ILi32EEENSA_ILi256EEEEEEaNS5_IJlSC_lEEEaSJ_NS4_8TiledMMAINS4_8MMA_AtomIJNS4_21SM100_MMA_S8_2x1SM_SSIaaiLi128ELi32ELNS4_4UMMA5MajorE0ELSO_0ELNSN_8SaturateE0EEEEEENS4_6LayoutINS5_IJSC_SC_SC_EEENS5_IJNSA_ILi0EEESU_SU_EEEEENS5_IJNS4_10UnderscoreESX_SX_EEEEENS4_18SM100_TMA_2SM_LOADENS4_14ComposedLayoutINS4_7SwizzleILi3ELi4ELi3EEENS4_18smem_ptr_flag_bitsILi8EEENSS_INS5_IJNSA_ILi8EEESF_EEENS5_IJSF_SC_EEEEEEEvNS4_8identityES10_S1A_vS1B_EENS_8epilogue10collective18CollectiveEpilogueINS1D_23Sm100TmaWarpSpecializedILi1ELi1ELi16ELb0ELb0EEEJNS5_IJNSA_ILi64EEESG_SH_EEENS5_IJNSS_IS1I_SC_EENSS_ISG_SC_EEEEEaSJ_aSJ_NS1D_6fusion15FusionCallbacksIS1H_NS1N_17LinearCombinationIaiaiLNS_15FloatRoundStyleE2EEES1J_S1M_JEEENS4_5SM1004TMEM4LOAD26SM100_TMEM_LOAD_32dp32b16xENS4_13SM90_TMA_LOADENS11_INS12_ILi1ELi4ELi3EEES15_NSS_INS5_IJS16_SG_EEENS5_IJSG_SC_EEEEEEENS4_39AutoVectorizingCopyWithAssumedAlignmentILi128EEENS4_14SM90_TMA_STOREES22_S24_S24_EEEvvEEEEvNT_6ParamsE:
[----:B------:R-:W1:Y:S01]  /*0000*/  LDC R1, c[0x0][0x37c] ;  /* 0x0000df00ff017b82 */ /* 0x000e620000000800 */
[----:B------:R-:W2:Y:S01]  /*0010*/  S2R R65, SR_TID.X ;  /* 0x0000000000417919 */ /* 0x000ea20000002100 */
[----:B------:R-:W3:Y:S06]  /*0020*/  LDCU.64 UR6, c[0x0][0x890] ;  /* 0x00011200ff0677ac */ /* 0x000eec0008000a00 */
[----:B------:R-:W4:Y:S01]  /*0030*/  S2UR UR37, SR_CgaCtaId ;  /* 0x00000000002579c3 */ /* 0x000f220000008800 */
[----:B------:R-:W-:Y:S02]  /*0040*/  PRMT R61, RZ, 0x7610, R61 ;  /* 0x00007610ff3d7816 */ /* 0x000fe4000000003d */
[----:B------:R-:W-:Y:S01]  /*0050*/  ELECT P1, URZ, PT ;  /* 0x0000000000ff782f */ /* 0x000fe20003820000 */
[----:B------:R-:W1:Y:S01]  /*0060*/  LDCU.64 UR40, c[0x0][0x358] ;  /* 0x00006b00ff2877ac */ /* 0x000e620008000a00 */
[----:B---3--:R-:W-:-:S04]  /*0070*/  UISETP.NE.U32.AND UP0, UPT, UR6, URZ, UPT ;  /* 0x000000ff0600728c */ /* 0x008fc8000bf05070 */
[----:B------:R-:W-:Y:S02]  /*0080*/  UISETP.NE.AND.EX UP0, UPT, UR7, URZ, UPT, UP0 ;  /* 0x000000ff0700728c */ /* 0x000fe4000bf05300 */
[----:B----4-:R-:W-:Y:S02]  /*0090*/  ULOP3.LUT UR5, UR37, 0x1, URZ, 0xc0, !UPT ;  /* 0x0000000125057892 */ /* 0x010fe4000f8ec0ff */
[----:B------:R-:W-:Y:S01]  /*00a0*/  ULOP3.LUT UR4, UR37, 0x1, URZ, 0x3c, !UPT ;  /* 0x0000000125047892 */ /* 0x000fe2000f8e3cff */
[----:B--2---:R-:W-:-:S05]  /*00b0*/  SHF.R.U32.HI R67, RZ, 0x5, R65 ;  /* 0x00000005ff437819 */ /* 0x004fca0000011641 */
[----:B------:R-:W2:Y:S02]  /*00c0*/  SHFL.IDX PT, R0, R67, RZ, 0x1f ;  /* 0x00001fff43007589 */ /* 0x000ea400000e0000 */
[----:B--2---:R-:W-:Y:S01]  /*00d0*/  R2UR UR10, R0 ;  /* 0x00000000000a72ca */ /* 0x004fe200000e0000 */
[----:B-1----:R-:W-:-:S14]  /*00e0*/  BRA.U UP0, `(.L_x_0) ;  /* 0x00000001002c7547 */ /* 0x002fdc000b800000 */
[----:B------:R-:W1:Y:S02]  /*00f0*/  LDCU.64 UR8, c[0x0][0x888] ;  /* 0x00011100ff0877ac */ /* 0x000e640008000a00 */
[----:B-1----:R-:W-:-:S04]  /*0100*/  UISETP.NE.U32.AND UP0, UPT, UR8, URZ, UPT ;  /* 0x000000ff0800728c */ /* 0x002fc8000bf05070 */
[----:B------:R-:W-:-:S09]  /*0110*/  UISETP.NE.AND.EX UP0, UPT, UR9, URZ, UPT, UP0 ;  /* 0x000000ff0900728c */ /* 0x000fd2000bf05300 */
[----:B------:R-:W-:Y:S05]  /*0120*/  BRA.U !UP0, `(.L_x_1) ;  /* 0x0000000108107547 */ /* 0x000fea000b800000 */
[----:B------:R-:W1:Y:S02]  /*0130*/  LDC.64 R34, c[0x0][0x888] ;  /* 0x00022200ff227b82 */ /* 0x000e640000000a00 */
[----:B-1----:R1:W5:Y:S01]  /*0140*/  LDG.E R34, desc[UR40][R34.64] ;  /* 0x0000002822227981 */ /* 0x002362000c1e1900 */
[----:B------:R-:W-:Y:S01]  /*0150*/  HFMA2 R61, -RZ, RZ, 0, 5.9604644775390625e-08 ;  /* 0x00000001ff3d7431 */ /* 0x000fe200000001ff */
[----:B------:R-:W-:Y:S05]  /*0160*/  BRA `(.L_x_0) ;  /* 0x00000000000c7947 */ /* 0x000fea0003800000 */
.L_x_1:
[----:B------:R-:W1:Y:S01]  /*0170*/  LDCU UR8, c[0x0][0x880] ;  /* 0x00011000ff0877ac */ /* 0x000e620008000800 */
[----:B------:R-:W-:Y:S01]  /*0180*/  HFMA2 R61, -RZ, RZ, 0, 5.9604644775390625e-08 ;  /* 0x00000001ff3d7431 */ /* 0x000fe200000001ff */
[----:B-1----:R-:W-:-:S07]  /*0190*/  MOV R34, UR8 ;  /* 0x0000000800227c02 */ /* 0x002fce0008000f00 */
.L_x_0:
[----:B------:R-:W2:Y:S02]  /*01a0*/  LDCU.64 UR8, c[0x0][0x8b0] ;  /* 0x00011600ff0877ac */ /* 0x000ea40008000a00 */
[----:B--2---:R-:W-:-:S04]  /*01b0*/  UISETP.NE.U32.AND UP0, UPT, UR8, URZ, UPT ;  /* 0x000000ff0800728c */ /* 0x004fc8000bf05070 */
[----:B------:R-:W-:-:S09]  /*01c0*/  UISETP.NE.AND.EX UP0, UPT, UR9, URZ, UPT, UP0 ;  /* 0x000000ff0900728c */ /* 0x000fd2000bf05300 */
[----:B------:R-:W-:Y:S05]  /*01d0*/  BRA.U UP0, `(.L_x_2) ;  /* 0x0000000100247547 */ /* 0x000fea000b800000 */
[----:B------:R-:W2:Y:S02]  /*01e0*/  LDCU.64 UR8, c[0x0][0x8a8] ;  /* 0x00011500ff0877ac */ /* 0x000ea40008000a00 */
[----:B--2---:R-:W-:-:S04]  /*01f0*/  UISETP.NE.U32.AND UP0, UPT, UR8, URZ, UPT ;  /* 0x000000ff0800728c */ /* 0x004fc8000bf05070 */
[----:B------:R-:W-:-:S09]  /*0200*/  UISETP.NE.AND.EX UP0, UPT, UR9, URZ, UPT, UP0 ;  /* 0x000000ff0900728c */ /* 0x000fd2000bf05300 */
[----:B------:R-:W-:Y:S05]  /*0210*/  BRA.U !UP0, `(.L_x_3) ;  /* 0x00000001080c7547 */ /* 0x000fea000b800000 */
[----:B------:R-:W2:Y:S02]  /*0220*/  LDC.64 R2, c[0x0][0x8a8] ;  /* 0x00022a00ff027b82 */ /* 0x000ea40000000a00 */
[----:B--2---:R2:W5:Y:S01]  /*0230*/  LDG.E R33, desc[UR40][R2.64] ;  /* 0x0000002802217981 */ /* 0x004562000c1e1900 */
[----:B------:R-:W-:Y:S05]  /*0240*/  BRA `(.L_x_2) ;  /* 0x0000000000087947 */ /* 0x000fea0003800000 */
.L_x_3:
[----:B------:R-:W2:Y:S02]  /*0250*/  LDCU UR8, c[0x0][0x8a0] ;  /* 0x00011400ff0877ac */ /* 0x000ea40008000800 */
[----:B--2---:R-:W-:Y:S02]  /*0260*/  MOV R33, UR8 ;  /* 0x0000000800217c02 */ /* 0x004fe40008000f00 */
.L_x_2:
[----:B------:R-:W-:Y:S01]  /*0270*/  IMAD.U32 R0, RZ, RZ, UR10 ;  /* 0x0000000aff007e24 */ /* 0x000fe2000f8e00ff */
[----:B------:R-:W-:Y:S04]  /*0280*/  BSSY.RECONVERGENT B0, `(.L_x_4) ;  /* 0x000000c000007945 */ /* 0x000fe80003800200 */
[C---:B------:R-:W-:Y:S02]  /*0290*/  ISETP.NE.OR P2, PT, R0.reuse, 0x1, !P1 ;  /* 0x000000010000780c */ /* 0x040fe40004f45670 */
[----:B------:R-:W-:-:S11]  /*02a0*/  ISETP.NE.OR P0, PT, R0, 0x3, !P1 ;  /* 0x000000030000780c */ /* 0x000fd60004f05670 */
[----:B------:R-:W-:Y:S05]  /*02b0*/  @P2 BRA `(.L_x_5) ;  /* 0x0000000000202947 */ /* 0x000fea0003800000 */
[----:B------:R-:W3:Y:S02]  /*02c0*/  LDCU.64 UR8, c[0x0][0x348] ;  /* 0x00006900ff0877ac */ /* 0x000ee40008000a00 */
[----:B---3--:R-:W-:Y:S02]  /*02d0*/  UIADD3 UR12, UP1, UPT, UR8, 0x80, URZ ;  /* 0x00000080080c7890 */ /* 0x008fe4000ff3e0ff */
[----:B------:R-:W-:Y:S02]  /*02e0*/  UIADD3 UR8, UP0, UPT, UR8, 0x180, URZ ;  /* 0x0000018008087890 */ /* 0x000fe4000ff1e0ff */
[----:B------:R-:W-:Y:S02]  /*02f0*/  UIADD3.X UR13, UPT, UPT, URZ, UR9, URZ, UP1, !UPT ;  /* 0x00000009ff0d7290 */ /* 0x000fe40008ffe4ff */
[----:B------:R-:W-:-:S07]  /*0300*/  UIADD3.X UR9, UPT, UPT, URZ, UR9, URZ, UP0, !UPT ;  /* 0x00000009ff097290 */ /* 0x000fce00087fe4ff */
[----:B------:R3:W-:Y:S02]  /*0310*/  UTMACCTL.PF [UR12] ;  /* 0x000000000c0079b9 */ /* 0x0007e40008040000 */
[----:B------:R3:W-:Y:S02]  /*0320*/  UTMACCTL.PF [UR8] ;  /* 0x00000000080079b9 */ /* 0x0007e40008040000 */
[----:B---3--:R-:W-:Y:S01]  /*0330*/  NOP ;  /* 0x0000000000007918 */ /* 0x008fe20000000000 */
.L_x_5:
[----:B------:R-:W-:Y:S05]  /*0340*/  BSYNC.RECONVERGENT B0 ;  /* 0x0000000000007941 */ /* 0x000fea0003800200 */
.L_x_4:
[----:B------:R-:W-:Y:S04]  /*0350*/  BSSY.RECONVERGENT B0, `(.L_x_6) ;  /* 0x000000a000007945 */ /* 0x000fe80003800200 */
        /* <DEDUP_REMOVED lines=9> */
.L_x_7:
[----:B------:R-:W-:Y:S05]  /*03f0*/  BSYNC.RECONVERGENT B0 ;  /* 0x0000000000007941 */ /* 0x000fea0003800200 */
.L_x_6:
[----:B------:R-:W3:Y:S01]  /*0400*/  LDCU.64 UR8, c[0x0][0x888] ;  /* 0x00011100ff0877ac */ /* 0x000ee20008000a00 */
[----:B------:R-:W-:Y:S02]  /*0410*/  UISETP.EQ.U32.AND UP1, UPT, UR6, URZ, UPT ;  /* 0x000000ff0600728c */ /* 0x000fe4000bf22070 */
[----:B------:R-:W-:Y:S02]  /*0420*/  UPLOP3.LUT UP5, UPT, UPT, UPT, UPT, 0x80, 0x8 ;  /* 0x000000000008789c */ /* 0x000fe40003faf070 */
[----:B---3--:R-:W-:-:S04]  /*0430*/  UISETP.NE.U32.AND UP0, UPT, UR8, URZ, UPT ;  /* 0x000000ff0800728c */ /* 0x008fc8000bf05070 */
[----:B------:R-:W-:-:S04]  /*0440*/  UISETP.NE.AND.EX UP0, UPT, UR9, URZ, UPT, UP0 ;  /* 0x000000ff0900728c */ /* 0x000fc8000bf05300 */
[----:B------:R-:W-:-:S04]  /*0450*/  UISETP.EQ.OR.EX UP2, UPT, UR7, URZ, !UP0, UP1 ;  /* 0x000000ff0700728c */ /* 0x000fc8000c742710 */
[----:B------:R-:W-:-:S05]  /*0460*/  UP2UR UR44, UPR, URZ, 0x4 ;  /* 0x00000004ff2c7883 */ /* 0x000fca0008000000 */
[----:B------:R-:W-:Y:S07]  /*0470*/  BRA.U !UP2, `(.L_x_8) ;  /* 0x000000010a207547 */ /* 0x000fee000b800000 */
[----:B-----5:R-:W-:Y:S01]  /*0480*/  R2UR UR8, R34 ;  /* 0x00000000220872ca */ /* 0x020fe200000e0000 */
[----:B------:R-:W-:Y:S02]  /*0490*/  UISETP.NE.U32.AND UP2, UPT, UR6, URZ, UPT ;  /* 0x000000ff0600728c */ /* 0x000fe4000bf45070 */
[----:B------:R-:W-:Y:S02]  /*04a0*/  USEL UR6, URZ, 0xffffffff, UP0 ;  /* 0xffffffffff067887 */ /* 0x000fe40008000000 */
[----:B------:R-:W-:-:S08]  /*04b0*/  UISETP.NE.AND.EX UP2, UPT, UR7, URZ, UPT, UP2 ;  /* 0x000000ff0700728c */ /* 0x000fd0000bf45320 */
[----:B------:R-:W-:-:S04]  /*04c0*/  UISETP.NE.AND UP1, UPT, UR8, URZ, UPT ;  /* 0x000000ff0800728c */ /* 0x000fc8000bf25270 */
[----:B------:R-:W-:-:S04]  /*04d0*/  @!UP2 USEL UR6, URZ, 0xffffffff, UP1 ;  /* 0xffffffffff06a887 */ /* 0x000fc80008800000 */
[----:B------:R-:W-:-:S04]  /*04e0*/  ULOP3.LUT UR6, UR6, 0x1, URZ, 0xc0, !UPT ;  /* 0x0000000106067892 */ /* 0x000fc8000f8ec0ff */
[----:B------:R-:W-:-:S11]  /*04f0*/  UISETP.NE.U32.AND UP5, UPT, UR6, 0x1, UPT ;  /* 0x000000010600788c */ /* 0x000fd6000bfa5070 */
.L_x_8:
[----:B------:R-:W3:Y:S01]  /*0500*/  SHFL.IDX PT, R0, R67, RZ, 0x1f ;  /* 0x00001fff43007589 */ /* 0x000ee200000e0000 */
[----:B------:R-:W-:-:S04]  /*0510*/  UISETP.NE.AND UP1, UPT, UR10, 0x2, UPT ;  /* 0x000000020a00788c */ /* 0x000fc8000bf25270 */
[----:B------:R-:W-:Y:S02]  /*0520*/  UISETP.EQ.AND UP2, UPT, UR5, URZ, !UP1 ;  /* 0x000000ff0500728c */ /* 0x000fe4000cf42270 */
[----:B------:R-:W-:-:S04]  /*0530*/  USEL UR7, URZ, 0x1, UP1 ;  /* 0x00000001ff077887 */ /* 0x000fc80008800000 */
[----:B------:R-:W-:Y:S02]  /*0540*/  PLOP3.LUT P5, PT, P1, PT, UP2, 0x80, 0x8 ;  /* 0x000000000008781c */ /* 0x000fe40000faf028 */
[----:B---3--:R-:W-:-:S13]  /*0550*/  ISETP.NE.AND P0, PT, R0, RZ, PT ;  /* 0x000000ff0000720c */ /* 0x008fda0003f05270 */
[----:B------:R-:W-:Y:S05]  /*0560*/  @P0 BRA `(.L_x_9) ;  /* 0x0000000000880947 */ /* 0x000fea0003800000 */
[----:B------:R-:W-:Y:S01]  /*0570*/  ELECT P0, URZ, PT ;  /* 0x0000000000ff782f */ /* 0x000fe20003800000 */
[----:B------:R-:W-:-:S12]  /*0580*/  BSSY.RECONVERGENT B0, `(.L_x_9) ;  /* 0x0000020000007945 */ /* 0x000fd80003800200 */
[----:B------:R-:W-:Y:S05]  /*0590*/  @!P0 BRA `(.L_x_10) ;  /* 0x0000000000788947 */ /* 0x000fea0003800000 */
[----:B------:R-:W-:Y:S01]  /*05a0*/  UMOV UR8, 0x400 ;  /* 0x0000040000087882 */ /* 0x000fe20000000000 */
[----:B------:R-:W-:Y:S01]  /*05b0*/  UMOV UR6, 0x1 ;  /* 0x0000000100067882 */ /* 0x000fe20000000000 */
[----:B------:R-:W-:Y:S02]  /*05c0*/  ULEA UR8, UR37, UR8, 0x18 ;  /* 0x0000000825087291 */ /* 0x000fe4000f8ec0ff */
[----:B------:R-:W-:-:S04]  /*05d0*/  UIADD3 UR12, UPT, UPT, -UR6, 0x100000, URZ ;  /* 0x00100000060c7890 */ /* 0x000fc8000fffe1ff */
[----:B------:R-:W-:Y:S02]  /*05e0*/  USHF.L.U32 UR13, UR12, 0xb, URZ ;  /* 0x0000000b0c0d7899 */ /* 0x000fe400080006ff */
[----:B------:R-:W-:Y:S01]  /*05f0*/  USHF.L.U32 UR12, UR12, 0x1, URZ ;  /* 0x000000010c0c7899 */ /* 0x000fe200080006ff */
[----:B------:R-:W3:Y:S11]  /*0600*/  FENCE.VIEW.ASYNC.S ;  /* 0x00000000000073c6 */ /* 0x000ef60000000000 */
[----:B---3--:R3:W4:Y:S01]  /*0610*/  SYNCS.EXCH.64 URZ, [UR8], UR12 ;  /* 0x0000000c08ff75b2 */ /* 0x0087220008000100 */
[----:B------:R3:W1:Y:S01]  /*0620*/  SYNCS.EXCH.64 URZ, [UR8+0x58], UR12 ;  /* 0x0000580c08ff75b2 */ /* 0x0006620008000100 */
        /* <DEDUP_REMOVED lines=19> */
[----:B------:R3:W1:Y:S02]  /*0760*/  SYNCS.EXCH.64 URZ, [UR8+0xa8], UR12 ;  /* 0x0000a80c08ff75b2 */ /* 0x0006640008000100 */
[----:B---3--:R-:W-:Y:S01]  /*0770*/  NOP ;  /* 0x0000000000007918 */ /* 0x008fe20000000000 */
.L_x_10:
[----:B------:R-:W-:Y:S05]  /*0780*/  BSYNC.RECONVERGENT B0 ;  /* 0x0000000000007941 */ /* 0x000fea0003800200 */
.L_x_9:
[----:B------:R-:W3:Y:S01]  /*0790*/  SHFL.IDX PT, R0, R67, RZ, 0x1f ;  /* 0x00001fff43007589 */ /* 0x000ee200000e0000 */
[----:B------:R-:W-:Y:S01]  /*07a0*/  NOP ;  /* 0x0000000000007918 */ /* 0x000fe20000000000 */
[----:B---3--:R-:W-:-:S13]  /*07b0*/  ISETP.NE.AND P0, PT, R0, 0x1, PT ;  /* 0x000000010000780c */ /* 0x008fda0003f05270 */
[----:B------:R-:W-:Y:S05]  /*07c0*/  @P0 BRA `(.L_x_11) ;  /* 0x00000000003c0947 */ /* 0x000fea0003800000 */
[----:B------:R-:W-:Y:S01]  /*07d0*/  UMOV UR9, 0x400 ;  /* 0x0000040000097882 */ /* 0x000fe20000000000 */
[----:B------:R-:W-:Y:S01]  /*07e0*/  UMOV UR8, 0x20 ;  /* 0x0000002000087882 */ /* 0x000fe20000000000 */
[----:B------:R-:W-:Y:S01]  /*07f0*/  UMOV UR6, 0x80 ;  /* 0x0000008000067882 */ /* 0x000fe20000000000 */
[----:B------:R-:W-:Y:S02]  /*0800*/  ULEA UR9, UR37, UR9, 0x18 ;  /* 0x0000000925097291 */ /* 0x000fe4000f8ec0ff */
[----:B------:R-:W-:-:S04]  /*0810*/  UIADD3 UR12, UPT, UPT, -UR8, 0x100000, URZ ;  /* 0x00100000080c7890 */ /* 0x000fc8000fffe1ff */
[----:B------:R-:W-:Y:S02]  /*0820*/  USHF.L.U32 UR13, UR12, 0xb, URZ ;  /* 0x0000000b0c0d7899 */ /* 0x000fe400080006ff */
[----:B------:R-:W-:Y:S02]  /*0830*/  USHF.L.U32 UR12, UR12, 0x1, URZ ;  /* 0x000000010c0c7899 */ /* 0x000fe400080006ff */
[----:B------:R-:W-:-:S04]  /*0840*/  UIADD3 UR14, UPT, UPT, -UR6, 0x100000, URZ ;  /* 0x00100000060e7890 */ /* 0x000fc8000fffe1ff */
[----:B------:R-:W-:Y:S02]  /*0850*/  USHF.L.U32 UR15, UR14, 0xb, URZ ;  /* 0x0000000b0e0f7899 */ /* 0x000fe400080006ff */
[----:B------:R-:W-:Y:S01]  /*0860*/  USHF.L.U32 UR14, UR14, 0x1, URZ ;  /* 0x000000010e0e7899 */ /* 0x000fe200080006ff */
[----:B------:R-:W-:Y:S01]  /*0870*/  ELECT P0, URZ, PT ;  /* 0x0000000000ff782f */ /* 0x000fe20003800000 */
[----:B------:R-:W3:Y:S02]  /*0880*/  FENCE.VIEW.ASYNC.S ;  /* 0x00000000000073c6 */ /* 0x000ee40000000000 */
[----:B---3--:R3:W1:Y:S08]  /*0890*/  SYNCS.EXCH.64 URZ, [UR9+0xb0], UR12 ;  /* 0x0000b00c09ff75b2 */ /* 0x0086700008000100 */
[----:B------:R3:W1:Y:S01]  /*08a0*/  SYNCS.EXCH.64 URZ, [UR9+0xb8], UR14 ;  /* 0x0000b80e09ff75b2 */ /* 0x0006620008000100 */
[----:B------:R-:W-:Y:S01]  /*08b0*/  NOP ;  /* 0x0000000000007918 */ /* 0x000fe20000000000 */
.L_x_11:
[----:B------:R-:W2:Y:S01]  /*08c0*/  SHFL.IDX PT, R0, R67, RZ, 0x1f ;  /* 0x00001fff43007589 */ /* 0x000ea200000e0000 */
[----:B------:R-:W-:Y:S01]  /*08d0*/  NOP ;  /* 0x0000000000007918 */ /* 0x000fe20000000000 */
[----:B--2---:R-:W-:-:S13]  /*08e0*/  ISETP.NE.AND P0, PT, R0, 0x3, PT ;  /* 0x000000030000780c */ /* 0x004fda0003f05270 */
[----:B------:R-:W-:Y:S05]  /*08f0*/  @P0 BRA `(.L_x_12) ;  /* 0x00000000002c0947 */ /* 0x000fea0003800000 */
[----:B------:R-:W-:Y:S01]  /*0900*/  UMOV UR8, 0x400 ;  /* 0x0000040000087882 */ /* 0x000fe20000000000 */
[----:B------:R-:W-:Y:S01]  /*0910*/  UMOV UR6, 0x20 ;  /* 0x0000002000067882 */ /* 0x000fe20000000000 */
[----:B------:R-:W-:Y:S02]  /*0920*/  ULEA UR8, UR37, UR8, 0x18 ;  /* 0x0000000825087291 */ /* 0x000fe4000f8ec0ff */
[----:B---3--:R-:W-:-:S04]  /*0930*/  UIADD3 UR12, UPT, UPT, -UR6, 0x100000, URZ ;  /* 0x00100000060c7890 */ /* 0x008fc8000fffe1ff */
[----:B------:R-:W-:Y:S02]  /*0940*/  USHF.L.U32 UR13, UR12, 0xb, URZ ;  /* 0x0000000b0c0d7899 */ /* 0x000fe400080006ff */
[----:B------:R-:W-:Y:S01]  /*0950*/  USHF.L.U32 UR12, UR12, 0x1, URZ ;  /* 0x000000010c0c7899 */ /* 0x000fe200080006ff */
[----:B------:R-:W-:Y:S01]  /*0960*/  ELECT P0, URZ, PT ;  /* 0x0000000000ff782f */ /* 0x000fe20003800000 */
[----:B------:R-:W2:Y:S10]  /*0970*/  FENCE.VIEW.ASYNC.S ;  /* 0x00000000000073c6 */ /* 0x000eb40000000000 */
[----:B--2---:R2:W3:Y:S01]  /*0980*/  SYNCS.EXCH.64 URZ, [UR8+0xc0], UR12 ;  /* 0x0000c00c08ff75b2 */ /* 0x0044e20008000100 */
[----:B------:R2:W1:Y:S01]  /*0990*/  SYNCS.EXCH.64 URZ, [UR8+0xc8], UR12 ;  /* 0x0000c80c08ff75b2 */ /* 0x0004620008000100 */
[----:B------:R-:W-:Y:S01]  /*09a0*/  NOP ;  /* 0x0000000000007918 */ /* 0x000fe20000000000 */
.L_x_12:
[----:B------:R-:W4:Y:S01]  /*09b0*/  SHFL.IDX PT, R0, R67, RZ, 0x1f ;  /* 0x00001fff43007589 */ /* 0x000f2200000e0000 */
[----:B------:R-:W-:Y:S01]  /*09c0*/  NOP ;  /* 0x0000000000007918 */ /* 0x000fe20000000000 */
[----:B----4-:R-:W-:-:S13]  /*09d0*/  ISETP.NE.AND P0, PT, R0, 0x4, PT ;  /* 0x000000040000780c */ /* 0x010fda0003f05270 */
[----:B------:R-:W-:Y:S05]  /*09e0*/  @P0 BRA `(.L_x_13) ;  /* 0x0000000000480947 */ /* 0x000fea0003800000 */
[----:B---3--:R-:W-:Y:S01]  /*09f0*/  UMOV UR9, 0x1e0 ;  /* 0x000001e000097882 */ /* 0x008fe20000000000 */
[----:B--2---:R-:W-:Y:S01]  /*0a00*/  UMOV UR8, 0x400 ;  /* 0x0000040000087882 */ /* 0x004fe20000000000 */
[----:B------:R-:W-:Y:S01]  /*0a10*/  USEL UR9, UR9, 0x1a0, UP5 ;  /* 0x000001a009097887 */ /* 0x000fe2000a800000 */
        /* <DEDUP_REMOVED lines=9> */
[----:B------:R-:W2:Y:S02]  /*0ab0*/  FENCE.VIEW.ASYNC.S ;  /* 0x00000000000073c6 */ /* 0x000ea40000000000 */
[----:B--2---:R4:W2:Y:S08]  /*0ac0*/  SYNCS.EXCH.64 URZ, [UR8+0xd0], UR12 ;  /* 0x0000d00c08ff75b2 */ /* 0x0048b00008000100 */
[----:B------:R4:W3:Y:S01]  /*0ad0*/  SYNCS.EXCH.64 URZ, [UR8+0xe0], UR14 ;  /* 0x0000e00e08ff75b2 */ /* 0x0008e20008000100 */
[----:B------:R4:W1:Y:S01]  /*0ae0*/  SYNCS.EXCH.64 URZ, [UR8+0xd8], UR12 ;  /* 0x0000d80c08ff75b2 */ /* 0x0008620008000100 */
[----:B------:R4:W1:Y:S02]  /*0af0*/  SYNCS.EXCH.64 URZ, [UR8+0xe8], UR14 ;  /* 0x0000e80e08ff75b2 */ /* 0x0008640008000100 */
[----:B----4-:R-:W-:Y:S01]  /*0b00*/  NOP ;  /* 0x0000000000007918 */ /* 0x010fe20000000000 */
.L_x_13:
[----:B------:R-:W4:Y:S01]  /*0b10*/  SHFL.IDX PT, R0, R67, RZ, 0x1f ;  /* 0x00001fff43007589 */ /* 0x000f2200000e0000 */
[----:B------:R-:W-:Y:S01]  /*0b20*/  NOP ;  /* 0x0000000000007918 */ /* 0x000fe20000000000 */
[----:B----4-:R-:W-:-:S13]  /*0b30*/  ISETP.NE.AND P0, PT, R0, 0x5, PT ;  /* 0x000000050000780c */ /* 0x010fda0003f05270 */
[----:B------:R-:W-:Y:S05]  /*0b40*/  @P0 BRA `(.L_x_14) ;  /* 0x0000000000540947 */ /* 0x000fea0003800000 */
[----:B---3--:R-:W-:Y:S01]  /*0b50*/  UMOV UR9, 0x400 ;  /* 0x0000040000097882 */ /* 0x008fe20000000000 */
[----:B--2---:R-:W-:Y:S01]  /*0b60*/  UMOV UR8, 0x1 ;  /* 0x0000000100087882 */ /* 0x004fe20000000000 */
        /* <DEDUP_REMOVED lines=13> */
[----:B------:R4:W1:Y:S01]  /*0c40*/  SYNCS.EXCH.64 URZ, [UR9+0x118], UR14 ;  /* 0x0001180e09ff75b2 */ /* 0x0008620008000100 */
[----:B------:R4:W1:Y:S01]  /*0c50*/  SYNCS.EXCH.64 URZ, [UR9+0x100], UR12 ;  /* 0x0001000c09ff75b2 */ /* 0x0008620008000100 */
[----:B------:R4:W1:Y:S01]  /*0c60*/  SYNCS.EXCH.64 URZ, [UR9+0x120], UR14 ;  /* 0x0001200e09ff75b2 */ /* 0x0008620008000100 */
[----:B------:R4:W1:Y:S01]  /*0c70*/  SYNCS.EXCH.64 URZ, [UR9+0x108], UR12 ;  /* 0x0001080c09ff75b2 */ /* 0x0008620008000100 */
[----:B------:R4:W1:Y:S02]  /*0c80*/  SYNCS.EXCH.64 URZ, [UR9+0x128], UR14 ;  /* 0x0001280e09ff75b2 */ /* 0x0008640008000100 */
[----:B----4-:R-:W-:Y:S01]  /*0c90*/  NOP ;  /* 0x0000000000007918 */ /* 0x010fe20000000000 */
.L_x_14:
[----:B------:R-:W4:Y:S01]  /*0ca0*/  SHFL.IDX PT, R0, R67, RZ, 0x1f ;  /* 0x00001fff43007589 */ /* 0x000f2200000e0000 */
[----:B------:R-:W-:Y:S01]  /*0cb0*/  ISETP.NE.OR P1, PT, RZ, UR10, !P1 ;  /* 0x0000000aff007c0c */ /* 0x000fe2000cf25670 */
[----:B------:R-:W-:Y:S01]  /*0cc0*/  NOP ;  /* 0x0000000000007918 */ /* 0x000fe20000000000 */
[----:B----4-:R-:W-:-:S13]  /*0cd0*/  ISETP.NE.AND P0, PT, R0, 0x3, PT ;  /* 0x000000030000780c */ /* 0x010fda0003f05270 */
[----:B------:R-:W-:Y:S05]  /*0ce0*/  @P0 BRA `(.L_x_15) ;  /* 0x0000000000340947 */ /* 0x000fea0003800000 */
[----:B--2---:R-:W-:Y:S01]  /*0cf0*/  UMOV UR8, 0x400 ;  /* 0x0000040000087882 */ /* 0x004fe20000000000 */
[----:B------:R-:W-:Y:S01]  /*0d00*/  UMOV UR6, 0x20 ;  /* 0x0000002000067882 */ /* 0x000fe20000000000 */
[----:B------:R-:W-:Y:S02]  /*0d10*/  ULEA UR8, UR37, UR8, 0x18 ;  /* 0x0000000825087291 */ /* 0x000fe4000f8ec0ff */
[----:B---3--:R-:W-:-:S04]  /*0d20*/  UIADD3 UR12, UPT, UPT, -UR6, 0x100000, URZ ;  /* 0x00100000060c7890 */ /* 0x008fc8000fffe1ff */
[----:B------:R-:W-:Y:S02]  /*0d30*/  USHF.L.U32 UR13, UR12, 0xb, URZ ;  /* 0x0000000b0c0d7899 */ /* 0x000fe400080006ff */
[----:B------:R-:W-:Y:S01]  /*0d40*/  USHF.L.U32 UR12, UR12, 0x1, URZ ;  /* 0x000000010c0c7899 */ /* 0x000fe200080006ff */
[----:B------:R-:W-:Y:S01]  /*0d50*/  ELECT P0, URZ, PT ;  /* 0x0000000000ff782f */ /* 0x000fe20003800000 */
[----:B------:R-:W2:Y:S10]  /*0d60*/  FENCE.VIEW.ASYNC.S ;  /* 0x00000000000073c6 */ /* 0x000eb40000000000 */
[----:B--2---:R4:W2:Y:S01]  /*0d70*/  SYNCS.EXCH.64 URZ, [UR8+0x130], UR12 ;  /* 0x0001300c08ff75b2 */ /* 0x0048a20008000100 */
[----:B------:R4:W3:Y:S01]  /*0d80*/  SYNCS.EXCH.64 URZ, [UR8+0x140], UR12 ;  /* 0x0001400c08ff75b2 */ /* 0x0008e20008000100 */
[----:B------:R4:W1:Y:S01]  /*0d90*/  SYNCS.EXCH.64 URZ, [UR8+0x138], UR12 ;  /* 0x0001380c08ff75b2 */ /* 0x0008620008000100 */
[----:B------:R4:W1:Y:S02]  /*0da0*/  SYNCS.EXCH.64 URZ, [UR8+0x148], UR12 ;  /* 0x0001480c08ff75b2 */ /* 0x0008640008000100 */
[----:B----4-:R-:W-:Y:S01]  /*0db0*/  NOP ;  /* 0x0000000000007918 */ /* 0x010fe20000000000 */
.L_x_15:
[----:B------:R-:W-:Y:S01]  /*0dc0*/  VOTEU.ALL UP1, P1 ;  /* 0x0000000000ff7886 */ /* 0x000fe20000820000 */
[----:B--2---:R-:W2:Y:S01]  /*0dd0*/  LDCU UR8, c[0x0][0x36c] ;  /* 0x00006d80ff0877ac */ /* 0x004ea20008000800 */
[----:B------:R-:W-:Y:S01]  /*0de0*/  NOP ;  /* 0x0000000000007918 */ /* 0x000fe20000000000 */
[----:B------:R-:W-:Y:S01]  /*0df0*/  LOP3.LUT R10, R65, 0x1f, RZ, 0xc0, !PT ;  /* 0x0000001f410a7812 */ /* 0x000fe200078ec0ff */
[----:B---3--:R-:W-:Y:S01]  /*0e00*/  UMOV UR12, 0x20 ;  /* 0x00000020000c7882 */ /* 0x008fe20000000000 */
[----:B------:R-:W-:Y:S01]  /*0e10*/  @!UP1 UMOV UR6, 0x400 ;  /* 0x0000040000069882 */ /* 0x000fe20000000000 */
[----:B------:R-:W-:-:S04]  /*0e20*/  @!UP1 UIADD3 UR12, UPT, UPT, -UR12, 0x100000, URZ ;  /* 0x001000000c0c9890 */ /* 0x000fc8000fffe1ff */
[----:B------:R-:W-:Y:S02]  /*0e30*/  @!UP1 USHF.L.U32 UR13, UR12, 0xb, URZ ;  /* 0x0000000b0c0d9899 */ /* 0x000fe400080006ff */
[----:B------:R-:W-:Y:S02]  /*0e40*/  @!UP1 USHF.L.U32 UR12, UR12, 0x1, URZ ;  /* 0x000000010c0c9899 */ /* 0x000fe400080006ff */
[----:B------:R-:W-:Y:S01]  /*0e50*/  @!UP1 ULEA UR6, UR37, UR6, 0x18 ;  /* 0x0000000625069291 */ /* 0x000fe2000f8ec0ff */
[----:B------:R-:W-:Y:S01]  /*0e60*/  VOTEU.ALL UP1, P1 ;  /* 0x0000000000ff7886 */ /* 0x000fe20000820000 */
[----:B------:R-:W-:Y:S01]  /*0e70*/  UISETP.NE.AND UP4, UPT, UR10, URZ, UPT ;  /* 0x000000ff0a00728c */ /* 0x000fe2000bf85270 */
[----:B------:R-:W3:Y:S09]  /*0e80*/  FENCE.VIEW.ASYNC.S ;  /* 0x00000000000073c6 */ /* 0x000ef20000000000 */
[----:B---3--:R3:W4:Y:S01]  /*0e90*/  @!UP1 SYNCS.EXCH.64 URZ, [UR6+0x150], UR12 ;  /* 0x0001500c06ff95b2 */ /* 0x0087220008000100 */
[----:B--2---:R-:W-:-:S09]  /*0ea0*/  UISETP.EQ.U32.AND UP1, UPT, UR8, 0x1, UPT ;  /* 0x000000010800788c */ /* 0x004fd2000bf22070 */
[----:B------:R-:W-:Y:S05]  /*0eb0*/  BRA.U !UP1, `(.L_x_16) ;  /* 0x0000000109087547 */ /* 0x000fea000b800000 */
[----:B-1--4-:R-:W-:Y:S01]  /*0ec0*/  UCGABAR_ARV ;  /* 0x00000000000079c7 */ /* 0x012fe20008000000 */
[----:B------:R-:W-:Y:S05]  /*0ed0*/  BRA `(.L_x_17) ;  /* 0x0000000000047947 */ /* 0x000fea0003800000 */
.L_x_16:
[----:B-1--4-:R-:W-:Y:S01]  /*0ee0*/  NOP ;  /* 0x0000000000007918 */ /* 0x012fe20000000000 */
.L_x_17:
[----:B------:R-:W1:Y:S01]  /*0ef0*/  S2R R60, SR_CTAID.Y ;  /* 0x00000000003c7919 */ /* 0x000e620000002600 */
[----:B------:R-:W-:-:S05]  /*0f00*/  CS2R.32 R59, SR_CgaSize ;  /* 0x00000000003b7805 */ /* 0x000fca0000008a00 */
[----:B------:R-:W-:-:S05]  /*0f10*/  IMAD R59, R59, -0xa0, RZ ;  /* 0xffffff603b3b7824 */ /* 0x000fca00078e02ff */
[----:B---3--:R-:W-:-:S14]  /*0f20*/  R2UR UR6, R59 ;  /* 0x000000003b0672ca */ /* 0x008fdc00000e0000 */
[----:B------:R-:W2:Y:S01]  /*0f30*/  LDCU UR6, c[0x0][UR6+0x2b4] ;  /* 0x00005680060677ac */ /* 0x000ea20008000800 */
[----:B------:R-:W-:-:S05]  /*0f40*/  CS2R.32 R0, SR_CgaSize ;  /* 0x0000000000007805 */ /* 0x000fca0000008a00 */
[----:B------:R-:W-:-:S06]  /*0f50*/  IMAD R0, R0, -0xa0, RZ ;  /* 0xffffff6000007824 */ /* 0x000fcc00078e02ff */
[----:B------:R-:W3:Y:S01]  /*0f60*/  LDC R0, c[0x0][R0+0x2a4] ;  /* 0x0000a90000007b82 */ /* 0x000ee20000000800 */
[----:B------:R-:W-:Y:S01]  /*0f70*/  PRMT R8, RZ, 0x7610, R8 ;  /* 0x00007610ff087816 */ /* 0x000fe20000000008 */
[----:B------:R-:W4:Y:S01]  /*0f80*/  S2R R9, SR_CTAID.X ;  /* 0x0000000000097919 */ /* 0x000f220000002500 */
[----:B------:R-:W-:-:S05]  /*0f90*/  CS2R.32 R59, SR_CgaSize ;  /* 0x00000000003b7805 */ /* 0x000fca0000008a00 */
[----:B------:R-:W-:-:S05]  /*0fa0*/  IMAD R59, R59, -0xa0, RZ ;  /* 0xffffff603b3b7824 */ /* 0x000fca00078e02ff */
[----:B------:R-:W-:-:S14]  /*0fb0*/  R2UR UR8, R59 ;  /* 0x000000003b0872ca */ /* 0x000fdc00000e0000 */
[----:B------:R-:W3:Y:S01]  /*0fc0*/  LDCU UR8, c[0x0][UR8+0x2b0] ;  /* 0x00005600080877ac */ /* 0x000ee20008000800 */
[----:B------:R-:W-:Y:S01]  /*0fd0*/  UISETP.NE.AND UP2, UPT, UR10, 0x2, UPT ;  /* 0x000000020a00788c */ /* 0x000fe2000bf45270 */
[----:B------:R-:W2:Y:S01]  /*0fe0*/  LDC R11, c[0x0][0xb24] ;  /* 0x0002c900ff0b7b82 */ /* 0x000ea20000000800 */
[----:B------:R-:W-:-:S05]  /*0ff0*/  CS2R.32 R2, SR_CgaSize ;  /* 0x0000000000027805 */ /* 0x000fca0000008a00 */
[----:B------:R-:W-:-:S06]  /*1000*/  IMAD R2, R2, -0xa0, RZ ;  /* 0xffffff6002027824 */ /* 0x000fcc00078e02ff */
[----:B------:R-:W3:Y:S08]  /*1010*/  LDC R2, c[0x0][R2+0x2a0] ;  /* 0x0000a80002027b82 */ /* 0x000ef00000000800 */
[----:B------:R-:W3:Y:S01]  /*1020*/  LDC R26, c[0x0][0xb24] ;  /* 0x0002c900ff1a7b82 */ /* 0x000ee20000000800 */
[----:B-1----:R-:W-:-:S07]  /*1030*/  I2FP.F32.U32 R47, R60 ;  /* 0x0000003c002f7245 */ /* 0x002fce0000201000 */
[----:B------:R-:W1:Y:S01]  /*1040*/  S2UR UR36, SR_CTAID.Z ;  /* 0x00000000002479c3 */ /* 0x000e620000002700 */
[----:B--2---:R-:W-:Y:S01]  /*1050*/  ISETP.GE.AND P0, PT, R11, 0x1, PT ;  /* 0x000000010b00780c */ /* 0x004fe20003f06270 */
[----:B----4-:R-:W-:Y:S01]  /*1060*/  IMAD.MOV.U32 R59, RZ, RZ, R9 ;  /* 0x000000ffff3b7224 */ /* 0x010fe200078e0009 */
[----:B------:R-:W-:Y:S01]  /*1070*/  I2FP.F32.U32 R58, R9 ;  /* 0x00000009003a7245 */ /* 0x000fe20000201000 */
[----:B------:R-:W-:Y:S01]  /*1080*/  FMUL R47, R47, UR6 ;  /* 0x000000062f2f7c20 */ /* 0x000fe20008400000 */
[----:B------:R-:W2:Y:S03]  /*1090*/  LDCU UR6, c[0x0][0xb30] ;  /* 0x00016600ff0677ac */ /* 0x000ea60008000800 */
[----:B---3--:R-:W-:Y:S02]  /*10a0*/  FMUL R58, R58, UR8 ;  /* 0x000000083a3a7c20 */ /* 0x008fe40008400000 */
[----:B------:R-:W3:Y:S08]  /*10b0*/  F2I.U32.TRUNC.NTZ R47, R47 ;  /* 0x0000002f002f7305 */ /* 0x000ef0000020f000 */
[----:B------:R-:W4:Y:S01]  /*10c0*/  F2I.U32.TRUNC.NTZ R58, R58 ;  /* 0x0000003a003a7305 */ /* 0x000f22000020f000 */
[----:B--2---:R-:W-:Y:S01]  /*10d0*/  UISETP.NE.AND UP3, UPT, UR6, 0x1, UPT ;  /* 0x000000010600788c */ /* 0x004fe2000bf65270 */
[----:B---3--:R-:W-:-:S05]  /*10e0*/  IADD3 R47, PT, PT, -R47, RZ, RZ ;  /* 0x000000ff2f2f7210 */ /* 0x008fca0007ffe1ff */
[----:B------:R-:W-:Y:S01]  /*10f0*/  IMAD R47, R0, R47, R60 ;  /* 0x0000002f002f7224 */ /* 0x000fe200078e023c */
[----:B------:R-:W-:Y:S01]  /*1100*/  PRMT R0, RZ, 0x7610, R0 ;  /* 0x00007610ff007816 */ /* 0x000fe20000000000 */
[----:B----4-:R-:W-:-:S04]  /*1110*/  IMAD.MOV R58, RZ, RZ, -R58 ;  /* 0x000000ffff3a7224 */ /* 0x010fc800078e0a3a */
[----:B------:R-:W-:Y:S01]  /*1120*/  IMAD R58, R2, R58, R9 ;  /* 0x0000003a023a7224 */ /* 0x000fe200078e0209 */
[----:B-1----:R-:W-:Y:S06]  /*1130*/  BRA.U UP4, `(.L_x_18) ;  /* 0x0000000104247547 */ /* 0x002fec000b800000 */
[----:B------:R-:W-:Y:S01]  /*1140*/  ISETP.NE.AND P1, PT, R47, RZ, PT ;  /* 0x000000ff2f00720c */ /* 0x000fe20003f25270 */
[----:B------:R-:W-:Y:S01]  /*1150*/  IMAD.MOV.U32 R0, RZ, RZ, 0x3 ;  /* 0x00000003ff007424 */ /* 0x000fe200078e00ff */
[C---:B------:R-:W-:Y:S02]  /*1160*/  LOP3.LUT R2, R58.reuse, 0xfffffffe, RZ, 0xc0, !PT ;  /* 0xfffffffe3a027812 */ /* 0x040fe400078ec0ff */
[----:B------:R-:W-:Y:S02]  /*1170*/  ISETP.LT.U32.OR P1, PT, R58, 0x2, !P1 ;  /* 0x000000023a00780c */ /* 0x000fe40004f21470 */
[----:B------:R-:W-:Y:S02]  /*1180*/  SHF.L.U32 R0, R0, R2, RZ ;  /* 0x0000000200007219 */ /* 0x000fe400000006ff */
[----:B------:R-:W-:Y:S02]  /*1190*/  SEL R4, RZ, 0x1, !P1 ;  /* 0x00000001ff047807 */ /* 0x000fe40004800000 */
[----:B------:R-:W-:-:S05]  /*11a0*/  SEL R3, RZ, 0x2, !P1 ;  /* 0x00000002ff037807 */ /* 0x000fca0004800000 */
[----:B------:R-:W-:-:S05]  /*11b0*/  IMAD.IADD R3, R4, 0x1, R3 ;  /* 0x0000000104037824 */ /* 0x000fca00078e0203 */
[----:B------:R-:W-:Y:S02]  /*11c0*/  PRMT R8, R3, 0x7610, R8 ;  /* 0x0000761003087816 */ /* 0x000fe40000000008 */
.L_x_18:
[----:B------:R-:W-:Y:S05]  /*11d0*/  @!P0 BRA `(.L_x_19) ;  /* 0x0000000000b88947 */ /* 0x000fea0003800000 */
[----:B------:R-:W1:Y:S01]  /*11e0*/  LDC.64 R4, c[0x0][0xb18] ;  /* 0x0002c600ff047b82 */ /* 0x000e620000000a00 */
[----:B------:R-:W-:-:S07]  /*11f0*/  ISETP.NE.AND P0, PT, R11, 0x1, PT ;  /* 0x000000010b00780c */ /* 0x000fce0003f05270 */
[----:B------:R-:W2:Y:S08]  /*1200*/  LDC R59, c[0x0][0xb0c] ;  /* 0x0002c300ff3b7b82 */ /* 0x000eb00000000800 */
[----:B------:R-:W3:Y:S08]  /*1210*/  LDC R14, c[0x0][0x370] ;  /* 0x0000dc00ff0e7b82 */ /* 0x000ef00000000800 */
[----:B------:R-:W4:Y:S01]  /*1220*/  LDC R13, c[0x0][0x374] ;  /* 0x0000dd00ff0d7b82 */ /* 0x000f220000000800 */
[----:B-1----:R-:W-:-:S07]  /*1230*/  ISETP.NE.AND P1, PT, R4, 0x1, PT ;  /* 0x000000010400780c */ /* 0x002fce0003f25270 */
[----:B------:R-:W3:Y:S01]  /*1240*/  LDC.64 R6, c[0x0][0xb10] ;  /* 0x0002c400ff067b82 */ /* 0x000ee20000000a00 */
[----:B--2---:R-:W-:-:S07]  /*1250*/  ISETP.NE.AND P2, PT, R59, 0x1, PT ;  /* 0x000000013b00780c */ /* 0x004fce0003f45270 */
[----:B------:R-:W1:Y:S08]  /*1260*/  LDC R12, c[0x0][0xb20] ;  /* 0x0002c800ff0c7b82 */ /* 0x000e700000000800 */
[----:B------:R-:W2:Y:S01]  /*1270*/  LDC.64 R2, c[0x0][0xb28] ;  /* 0x0002ca00ff027b82 */ /* 0x000ea20000000a00 */
[----:B----4-:R-:W-:-:S04]  /*1280*/  IMAD.HI.U32 R15, R13, R5, RZ ;  /* 0x000000050d0f7227 */ /* 0x010fc800078e00ff */
[----:B------:R-:W-:-:S04]  /*1290*/  IMAD.HI.U32 R5, R60, R5, RZ ;  /* 0x000000053c057227 */ /* 0x000fc800078e00ff */
[----:B---3--:R-:W-:-:S05]  /*12a0*/  IMAD.HI.U32 R16, R14, R6, RZ ;  /* 0x000000060e107227 */ /* 0x008fca00078e00ff */
[-C--:B------:R-:W-:Y:S01]  /*12b0*/  @P2 SHF.R.U32.HI R14, RZ, R7.reuse, R16 ;  /* 0x00000007ff0e2219 */ /* 0x080fe20000011610 */
[----:B------:R-:W-:Y:S01]  /*12c0*/  IMAD.HI.U32 R16, R9, R6, RZ ;  /* 0x0000000609107227 */ /* 0x000fe200078e00ff */
[-C--:B-1----:R-:W-:Y:S02]  /*12d0*/  @P1 SHF.R.U32.HI R13, RZ, R12.reuse, R15 ;  /* 0x0000000cff0d1219 */ /* 0x082fe4000001160f */
[----:B------:R-:W-:Y:S02]  /*12e0*/  SHF.R.U32.HI R5, RZ, R12, R5 ;  /* 0x0000000cff057219 */ /* 0x000fe40000011605 */
[----:B------:R-:W-:Y:S02]  /*12f0*/  SHF.R.U32.HI R16, RZ, R7, R16 ;  /* 0x00000007ff107219 */ /* 0x000fe40000011610 */
[----:B------:R-:W-:Y:S01]  /*1300*/  SEL R5, R60, R5, !P1 ;  /* 0x000000053c057207 */ /* 0x000fe20004800000 */
[----:B--2---:R-:W-:Y:S01]  /*1310*/  IMAD.HI.U32 R15, R13, R2, RZ ;  /* 0x000000020d0f7227 */ /* 0x004fe200078e00ff */
[----:B------:R-:W-:-:S03]  /*1320*/  SEL R16, R9, R16, !P2 ;  /* 0x0000001009107207 */ /* 0x000fc60005000000 */
[----:B------:R-:W-:Y:S01]  /*1330*/  IMAD.HI.U32 R6, R14, R2, RZ ;  /* 0x000000020e067227 */ /* 0x000fe200078e00ff */
[----:B------:R-:W-:-:S04]  /*1340*/  @P0 SHF.R.U32.HI R13, RZ, R3, R15 ;  /* 0x00000003ff0d0219 */ /* 0x000fc8000001160f */
[----:B------:R-:W-:Y:S01]  /*1350*/  @P0 SHF.R.U32.HI R14, RZ, R3, R6 ;  /* 0x00000003ff0e0219 */ /* 0x000fe20000011606 */
[----:B------:R-:W-:-:S04]  /*1360*/  IMAD R13, R13, R11, RZ ;  /* 0x0000000b0d0d7224 */ /* 0x000fc800078e02ff */
[----:B------:R-:W-:Y:S01]  /*1370*/  IMAD R6, R14, R11, RZ ;  /* 0x0000000b0e067224 */ /* 0x000fe200078e02ff */
[----:B------:R-:W-:-:S04]  /*1380*/  ISETP.GE.AND P1, PT, R5, R13, PT ;  /* 0x0000000d0500720c */ /* 0x000fc80003f26270 */
[----:B------:R-:W-:Y:S01]  /*1390*/  ISETP.GE.OR P1, PT, R16, R6, P1 ;  /* 0x000000061000720c */ /* 0x000fe20000f26670 */
[----:B------:R-:W-:-:S05]  /*13a0*/  IMAD.HI.U32 R6, R5, R2, RZ ;  /* 0x0000000205067227 */ /* 0x000fca00078e00ff */
[----:B------:R-:W-:-:S04]  /*13b0*/  SHF.R.U32.HI R6, RZ, R3, R6 ;  /* 0x00000003ff067219 */ /* 0x000fc80000011606 */
[----:B------:R-:W-:-:S03]  /*13c0*/  SEL R6, R5, R6, !P0 ;  /* 0x0000000605067207 */ /* 0x000fc60004000000 */
[----:B------:R-:W-:Y:S01]  /*13d0*/  @!P1 IMAD.HI.U32 R7, R16, R2, RZ ;  /* 0x0000000210079227 */ /* 0x000fe200078e00ff */
[----:B------:R-:W-:-:S04]  /*13e0*/  IADD3 R2, PT, PT, -R6, RZ, RZ ;  /* 0x000000ff06027210 */ /* 0x000fc80007ffe1ff */
[----:B------:R-:W-:Y:S01]  /*13f0*/  @!P1 SHF.R.U32.HI R3, RZ, R3, R7 ;  /* 0x00000003ff039219 */ /* 0x000fe20000011607 */
[----:B------:R-:W-:Y:S01]  /*1400*/  IMAD R2, R11, R2, R5 ;  /* 0x000000020b027224 */ /* 0x000fe200078e0205 */
[----:B------:R-:W-:Y:S02]  /*1410*/  IADD3 R7, PT, PT, -R5, RZ, RZ ;  /* 0x000000ff05077210 */ /* 0x000fe40007ffe1ff */
[----:B------:R-:W-:-:S03]  /*1420*/  @!P1 SEL R3, R16, R3, !P0 ;  /* 0x0000000310039207 */ /* 0x000fc60004000000 */
[----:B------:R-:W-:Y:S02]  /*1430*/  IMAD R7, R4, R7, R60 ;  /* 0x0000000704077224 */ /* 0x000fe400078e023c */
[--C-:B------:R-:W-:Y:S02]  /*1440*/  @!P1 IMAD.IADD R6, R6, 0x1, -R3.reuse ;  /* 0x0000000106069824 */ /* 0x100fe400078e0a03 */
[----:B------:R-:W-:Y:S01]  /*1450*/  @!P1 IMAD R3, R2, R14, R3 ;  /* 0x0000000e02039224 */ /* 0x000fe200078e0203 */
[----:B------:R-:W-:Y:S01]  /*1460*/  IADD3 R2, PT, PT, -R16, RZ, RZ ;  /* 0x000000ff10027210 */ /* 0x000fe20007ffe1ff */
[----:B------:R-:W-:Y:S02]  /*1470*/  @!P1 IMAD R5, R6, R11, R16 ;  /* 0x0000000b06059224 */ /* 0x000fe400078e0210 */
[----:B------:R-:W-:Y:S02]  /*1480*/  @!P1 IMAD.MOV.U32 R16, RZ, RZ, R3 ;  /* 0x000000ffff109224 */ /* 0x000fe400078e0003 */
[----:B------:R-:W-:-:S02]  /*1490*/  IMAD R2, R59, R2, R9 ;  /* 0x000000023b027224 */ /* 0x000fc400078e0209 */
[----:B------:R-:W-:Y:S02]  /*14a0*/  IMAD R60, R5, R4, R7 ;  /* 0x00000004053c7224 */ /* 0x000fe400078e0207 */
[----:B------:R-:W-:Y:S02]  /*14b0*/  IMAD R59, R16, R59, R2 ;  /* 0x0000003b103b7224 */ /* 0x000fe400078e0202 */
.L_x_19:
[----:B------:R-:W-:Y:S05]  /*14c0*/  BRA.U UP3, `(.L_x_20) ;  /* 0x0000000103407547 */ /* 0x000fea000b800000 */
[----:B------:R-:W1:Y:S08]  /*14d0*/  LDC.64 R4, c[0x0][0xb10] ;  /* 0x0002c400ff047b82 */ /* 0x000e700000000a00 */
[----:B------:R-:W2:Y:S08]  /*14e0*/  LDC.64 R2, c[0x0][0xb18] ;  /* 0x0002c600ff027b82 */ /* 0x000eb00000000a00 */
[----:B------:R-:W3:Y:S08]  /*14f0*/  LDC R6, c[0x0][0xb20] ;  /* 0x0002c800ff067b82 */ /* 0x000ef00000000800 */
[----:B------:R-:W4:Y:S01]  /*1500*/  LDC R7, c[0x0][0xb0c] ;  /* 0x0002c300ff077b82 */ /* 0x000f220000000800 */
[----:B-1----:R-:W-:-:S05]  /*1510*/  IMAD.HI.U32 R4, R59, R4, RZ ;  /* 0x000000043b047227 */ /* 0x002fca00078e00ff */
[----:B------:R-:W-:Y:S01]  /*1520*/  SHF.R.U32.HI R4, RZ, R5, R4 ;  /* 0x00000005ff047219 */ /* 0x000fe20000011604 */
[----:B--2---:R-:W-:Y:S01]  /*1530*/  IMAD.HI.U32 R3, R60, R3, RZ ;  /* 0x000000033c037227 */ /* 0x004fe200078e00ff */
[----:B------:R-:W-:-:S04]  /*1540*/  ISETP.NE.AND P0, PT, R2, 0x1, PT ;  /* 0x000000010200780c */ /* 0x000fc80003f05270 */
[----:B---3--:R-:W-:-:S04]  /*1550*/  SHF.R.U32.HI R3, RZ, R6, R3 ;  /* 0x00000006ff037219 */ /* 0x008fc80000011603 */
[----:B------:R-:W-:Y:S02]  /*1560*/  SEL R3, R60, R3, !P0 ;  /* 0x000000033c037207 */ /* 0x000fe40004000000 */
[----:B----4-:R-:W-:-:S04]  /*1570*/  ISETP.NE.AND P1, PT, R7, 0x1, PT ;  /* 0x000000010700780c */ /* 0x010fc80003f25270 */
[----:B------:R-:W-:-:S05]  /*1580*/  SEL R5, R59, R4, !P1 ;  /* 0x000000043b057207 */ /* 0x000fca0004800000 */
[----:B------:R-:W-:Y:S02]  /*1590*/  IMAD.IADD R4, R3, 0x1, -R5 ;  /* 0x0000000103047824 */ /* 0x000fe400078e0a05 */
[----:B------:R-:W-:Y:S02]  /*15a0*/  IMAD.IADD R3, R5, 0x1, -R3 ;  /* 0x0000000105037824 */ /* 0x000fe400078e0a03 */
[----:B------:R-:W-:Y:S02]  /*15b0*/  IMAD R59, R4, R7, R59 ;  /* 0x00000007043b7224 */ /* 0x000fe400078e023b */
[----:B------:R-:W-:Y:S02]  /*15c0*/  IMAD R60, R3, R2, R60 ;  /* 0x00000002033c7224 */ /* 0x000fe400078e023c */
.L_x_20:
[----:B------:R-:W-:Y:S05]  /*15d0*/  BRA.U !UP1, `(.L_x_21) ;  /* 0x00000001090c7547 */ /* 0x000fea000b800000 */
[----:B------:R-:W-:Y:S01]  /*15e0*/  UCGABAR_WAIT ;  /* 0x0000000000007dc7 */ /* 0x000fe20008000000 */
[----:B------:R-:W-:Y:S01]  /*15f0*/  CCTL.IVALL ;  /* 0x00000000ff00798f */ /* 0x000fe20002000000 */
[----:B------:R-:W-:Y:S05]  /*1600*/  BRA `(.L_x_22) ;  /* 0x0000000000047947 */ /* 0x000fea0003800000 */
.L_x_21:
[----:B------:R-:W-:Y:S06]  /*1610*/  BAR.SYNC.DEFER_BLOCKING 0x0 ;  /* 0x0000000000007b1d */ /* 0x000fec0000010000 */
.L_x_22:
[----:B------:R-:W-:Y:S05]  /*1620*/  BRA.U UP2, `(.L_x_23) ;  /* 0x0000001902087547 */ /* 0x000fea000b800000 */
[----:B------:R-:W1:Y:S01]  /*1630*/  LDCU UR15, c[0x0][0x38c] ;  /* 0x00007180ff0f77ac */ /* 0x000e620008000800 */
[----:B------:R-:W2:Y:S01]  /*1640*/  LDC R8, c[0x0][0x370] ;  /* 0x0000dc00ff087b82 */ /* 0x000ea20000000800 */
[C---:B------:R-:W-:Y:S01]  /*1650*/  IMAD.SHL.U32 R17, R9.reuse, 0x10, RZ ;  /* 0x0000001009117824 */ /* 0x040fe200078e00ff */
[----:B------:R-:W-:Y:S01]  /*1660*/  PLOP3.LUT P1, PT, PT, PT, UP5, 0x80, 0x8 ;  /* 0x000000000008781c */ /* 0x000fe20003f2f058 */
[----:B------:R-:W-:Y:S01]  /*1670*/  UISETP.NE.AND UP1, UPT, UR10, URZ, UPT ;  /* 0x000000ff0a00728c */ /* 0x000fe2000bf25270 */
[----:B------:R-:W-:Y:S01]  /*1680*/  ISETP.NE.AND P4, PT, R10, RZ, P5 ;  /* 0x000000ff0a00720c */ /* 0x000fe20002f85270 */
[----:B------:R-:W-:Y:S01]  /*1690*/  IMAD.SHL.U32 R16, R9, 0x40, RZ ;  /* 0x0000004009107824 */ /* 0x000fe200078e00ff */
[----:B------:R-:W-:Y:S01]  /*16a0*/  PLOP3.LUT P1, PT, P1, PT, PT, 0x8, 0x80 ;  /* 0x000000000080781c */ /* 0x000fe20000f2e170 */
[----:B------:R-:W-:Y:S01]  /*16b0*/  IMAD.MOV.U32 R15, RZ, RZ, 0x1 ;  /* 0x00000001ff0f7424 */ /* 0x000fe200078e00ff */
[----:B------:R-:W3:Y:S01]  /*16c0*/  LDC R0, c[0x0][0x374] ;  /* 0x0000dd00ff007b82 */ /* 0x000ee20000000800 */
[----:B------:R-:W-:Y:S01]  /*16d0*/  IMAD.MOV.U32 R14, RZ, RZ, RZ ;  /* 0x000000ffff0e7224 */ /* 0x000fe200078e00ff */
[----:B------:R-:W-:Y:S01]  /*16e0*/  CS2R R12, SRZ ;  /* 0x00000000000c7805 */ /* 0x000fe2000001ff00 */
[----:B------:R-:W-:Y:S01]  /*16f0*/  IMAD.MOV.U32 R11, RZ, RZ, 0x1 ;  /* 0x00000001ff0b7424 */ /* 0x000fe200078e00ff */
[----:B------:R-:W-:Y:S01]  /*1700*/  LOP3.LUT R17, R17, 0x10, RZ, 0xc0, !PT ;  /* 0x0000001011117812 */ /* 0x000fe200078ec0ff */
[----:B------:R-:W4:Y:S01]  /*1710*/  LDCU.64 UR30, c[0x0][0x348] ;  /* 0x00006900ff1e77ac */ /* 0x000f220008000a00 */
[----:B-1----:R-:W-:-:S02]  /*1720*/  UIADD3 UR4, UPT, UPT, UR15, 0xff, URZ ;  /* 0x000000ff0f047890 */ /* 0x002fc4000fffe0ff */
[----:B------:R-:W-:Y:S02]  /*1730*/  USEL UR7, UR7, 0x2, UP1 ;  /* 0x0000000207077887 */ /* 0x000fe40008800000 */
[----:B------:R-:W-:Y:S01]  /*1740*/  USHF.R.S32.HI UR22, URZ, 0x1f, UR4 ;  /* 0x0000001fff167899 */ /* 0x000fe20008011404 */
[----:B------:R-:W-:-:S03]  /*1750*/  UMOV UR13, URZ ;  /* 0x000000ff000d7c82 */ /* 0x000fc60008000000 */
[----:B------:R-:W-:Y:S02]  /*1760*/  ULEA.HI UR22, UR22, UR4, URZ, 0x8 ;  /* 0x0000000416167291 */ /* 0x000fe4000f8f40ff */
[----:B------:R-:W-:Y:S02]  /*1770*/  UIADD3 UR4, UPT, UPT, UR15, -0x1, URZ ;  /* 0xffffffff0f047890 */ /* 0x000fe4000fffe0ff */
[----:B------:R-:W-:Y:S02]  /*1780*/  USHF.R.S32.HI UR22, URZ, 0x8, UR22 ;  /* 0x00000008ff167899 */ /* 0x000fe40008011416 */
[----:B------:R-:W-:Y:S02]  /*1790*/  UISETP.GE.U32.AND UP2, UPT, UR4, -0x1ff, UPT ;  /* 0xfffffe010400788c */ /* 0x000fe4000bf46070 */
[----:B------:R-:W-:Y:S02]  /*17a0*/  UISETP.LT.U32.AND UP0, UPT, UR22, 0xb, UPT ;  /* 0x0000000b1600788c */ /* 0x000fe4000bf01070 */
[----:B------:R-:W-:-:S02]  /*17b0*/  UIADD3 UR15, UPT, UPT, UR15, 0x1fe, URZ ;  /* 0x000001fe0f0f7890 */ /* 0x000fc4000fffe0ff */
[----:B------:R-:W-:-:S04]  /*17c0*/  USEL UR21, UR22, 0xb, UP0 ;  /* 0x0000000b16157887 */ /* 0x000fc80008000000 */
[----:B------:R-:W-:Y:S02]  /*17d0*/  UIADD3 UR6, UPT, UPT, UR21, -0x1, URZ ;  /* 0xffffffff15067890 */ /* 0x000fe4000fffe0ff */
[----:B------:R-:W-:Y:S02]  /*17e0*/  @UP2 UIADD3 UR6, UPT, UPT, UR21, URZ, URZ ;  /* 0x000000ff15062290 */ /* 0x000fe4000fffe0ff */
[----:B------:R-:W-:Y:S02]  /*17f0*/  UIADD3 UR14, UPT, UPT, UR22, -UR21, URZ ;  /* 0x80000015160e7290 */ /* 0x000fe4000fffe0ff */
[----:B------:R-:W-:Y:S02]  /*1800*/  UIADD3 UR5, UPT, UPT, UR6, 0x1, URZ ;  /* 0x0000000106057890 */ /* 0x000fe4000fffe0ff */
[----:B--2-4-:R-:W-:-:S12]  /*1810*/  UIADD3 UR6, UPT, UPT, -UR6, URZ, URZ ;  /* 0x000000ff06067290 */ /* 0x014fd8000fffe1ff */
.L_x_43:
[----:B------:R-:W-:Y:S01]  /*1820*/  UISETP.NE.AND UP0, UPT, UR37, URZ, UPT ;  /* 0x000000ff2500728c */ /* 0x000fe2000bf05270 */
[----:B------:R-:W1:Y:S08]  /*1830*/  S2UR UR37, SR_CgaCtaId ;  /* 0x00000000002579c3 */ /* 0x000e700000008800 */
[----:B------:R-:W-:Y:S05]  /*1840*/  BRA.U UP0, `(.L_x_24) ;  /* 0x0000000100347547 */ /* 0x000fea000b800000 */
[----:B------:R-:W2:Y:S01]  /*1850*/  S2R R2, SR_CgaCtaId ;  /* 0x0000000000027919 */ /* 0x000ea20000008800 */
[----:B------:R-:W-:-:S04]  /*1860*/  MOV R3, 0x400 ;  /* 0x0000040000037802 */ /* 0x000fc80000000f00 */
[----:B--2---:R-:W-:Y:S02]  /*1870*/  LEA R2, R2, R3, 0x18 ;  /* 0x0000000302027211 */ /* 0x004fe400078ec0ff */
[----:B------:R-:W-:-:S03]  /*1880*/  SHF.L.U32 R3, R11, 0x1f, RZ ;  /* 0x0000001f0b037819 */ /* 0x000fc600000006ff */
[----:B------:R-:W-:-:S04]  /*1890*/  IMAD R2, R12, 0x8, R2 ;  /* 0x000000080c027824 */ /* 0x000fc800078e0202 */
[----:B------:R-:W2:Y:S02]  /*18a0*/  SYNCS.PHASECHK.TRANS64.TRYWAIT P0, [R2+URZ+0x140], R3 ;  /* 0x00014003020075a7 */ /* 0x000ea400080011ff */
[----:B--2---:R-:W-:Y:S05]  /*18b0*/  @!P0 BRA `(.L_x_25) ;  /* 0x0000005000e08947 */ /* 0x004fea0003800000 */
.L_x_121:
[----:B------:R-:W-:Y:S01]  /*18c0*/  VIADD R12, R12, 0x1 ;  /* 0x000000010c0c7836 */ /* 0x000fe20000000000 */
[----:B------:R2:W-:Y:S04]  /*18d0*/  SYNCS.ARRIVE.TRANS64.A1T0 RZ, [R2+URZ+0x130], RZ ;  /* 0x000130ff02ff79a7 */ /* 0x0005e800081000ff */
[----:B------:R-:W-:-:S04]  /*18e0*/  ISETP.NE.AND P0, PT, R12, 0x2, PT ;  /* 0x000000020c00780c */ /* 0x000fc80003f05270 */
[----:B------:R-:W-:Y:S02]  /*18f0*/  SEL R12, R12, RZ, P0 ;  /* 0x000000ff0c0c7207 */ /* 0x000fe40000000000 */
[----:B--2---:R-:W-:-:S04]  /*1900*/  SEL R2, RZ, 0x1, P0 ;  /* 0x00000001ff027807 */ /* 0x004fc80000000000 */
[----:B------:R-:W-:-:S07]  /*1910*/  LOP3.LUT R11, R11, R2, RZ, 0x3c, !PT ;  /* 0x000000020b0b7212 */ /* 0x000fce00078e3cff */
.L_x_24:
[----:B------:R-:W-:Y:S01]  /*1920*/  UMOV UR4, 0x400 ;  /* 0x0000040000047882 */ /* 0x000fe20000000000 */
[----:B------:R-:W-:Y:S01]  /*1930*/  SHF.L.U32 R2, R15, 0x1f, RZ ;  /* 0x0000001f0f027819 */ /* 0x000fe200000006ff */
[----:B-1----:R-:W-:Y:S01]  /*1940*/  ULEA UR4, UR37, UR4, 0x18 ;  /* 0x0000000425047291 */ /* 0x002fe2000f8ec0ff */
[----:B------:R-:W-:Y:S01]  /*1950*/  R2UR UR35, R16 ;  /* 0x00000000102372ca */ /* 0x000fe200000e0000 */
[----:B------:R-:W-:Y:S01]  /*1960*/  UISETP.GE.U32.AND UP0, UPT, UR15, 0x1ff, UPT ;  /* 0x000001ff0f00788c */ /* 0x000fe2000bf06070 */
[----:B------:R-:W-:Y:S01]  /*1970*/  R2UR UR19, R17 ;  /* 0x00000000111372ca */ /* 0x000fe200000e0000 */
[----:B------:R-:W-:Y:S01]  /*1980*/  ULEA UR8, UR13, UR4, 0x3 ;  /* 0x000000040d087291 */ /* 0x000fe2000f8e18ff */
[----:B------:R-:W-:-:S08]  /*1990*/  UMOV UR23, URZ ;  /* 0x000000ff00177c82 */ /* 0x000fd00008000000 */
[----:B------:R1:W2:Y:S01]  /*19a0*/  SYNCS.PHASECHK.TRANS64.TRYWAIT P0, [UR8+0x58], R2 ;  /* 0x00005802ff0075a7 */ /* 0x0002a20008001108 */
[----:B------:R-:W-:-:S13]  /*19b0*/  R2UR UR8, R60 ;  /* 0x000000003c0872ca */ /* 0x000fda00000e0000 */
[----:B------:R-:W-:Y:S01]  /*19c0*/  ULEA UR19, UR8, UR19, 0x5 ;  /* 0x0000001308137291 */ /* 0x000fe2000f8e28ff */
[----:B-1----:R-:W-:-:S05]  /*19d0*/  LEA.HI R2, R59, R59, RZ, 0x1 ;  /* 0x0000003b3b027211 */ /* 0x002fca00078f08ff */
[----:B------:R-:W-:-:S05]  /*19e0*/  IMAD.SHL.U32 R2, R2, 0x40, RZ ;  /* 0x0000004002027824 */ /* 0x000fca00078e00ff */
[----:B------:R-:W-:-:S04]  /*19f0*/  LOP3.LUT R2, R2, 0xffffff80, RZ, 0xc0, !PT ;  /* 0xffffff8002027812 */ /* 0x000fc800078ec0ff */
[----:B------:R-:W-:-:S13]  /*1a00*/  R2UR UR9, R2 ;  /* 0x00000000020972ca */ /* 0x000fda00000e0000 */
[----:B------:R-:W-:Y:S01]  /*1a10*/  ULOP3.LUT UR35, UR9, 0x40, UR35, 0xf8, !UPT ;  /* 0x0000004009237892 */ /* 0x000fe2000f8ef823 */
[----:B------:R-:W-:Y:S11]  /*1a20*/  BRA.U !UP0, `(.L_x_26) ;  /* 0x0000000108f07547 */ /* 0x000ff6000b800000 */
[----:B------:R-:W-:Y:S01]  /*1a30*/  UMOV UR29, UR6 ;  /* 0x00000006001d7c82 */ /* 0x000fe20008000000 */
[----:B------:R-:W-:Y:S01]  /*1a40*/  UMOV UR44, UR13 ;  /* 0x0000000d002c7c82 */ /* 0x000fe20008000000 */
[----:B------:R-:W-:-:S05]  /*1a50*/  UMOV UR26, 0x80 ;  /* 0x00000080001a7882 */ /* 0x000fca0000000000 */
.L_x_32:
[----:B------:R-:W-:Y:S01]  /*1a60*/  ULEA UR33, UR44, UR4, 0x3 ;  /* 0x000000042c217291 */ /* 0x000fe2000f8e18ff */
[----:B------:R-:W-:Y:S01]  /*1a70*/  @P5 MOV R3, 0xa000 ;  /* 0x0000a00000035802 */ /* 0x000fe20000000f00 */
[----:B--2-4-:R-:W-:Y:S10]  /*1a80*/  @P0 BRA `(.L_x_27) ;  /* 0x00000000000c0947 */ /* 0x014ff40003800000 */
[----:B------:R-:W-:-:S04]  /*1a90*/  SHF.L.U32 R4, R15, 0x1f, RZ ;  /* 0x0000001f0f047819 */ /* 0x000fc800000006ff */
[----:B------:R-:W1:Y:S02]  /*1aa0*/  SYNCS.PHASECHK.TRANS64.TRYWAIT P0, [UR33+0x58], R4 ;  /* 0x00005804ff0075a7 */ /* 0x000e640008001121 */
[----:B-1----:R-:W-:Y:S05]  /*1ab0*/  @!P0 BRA `(.L_x_28) ;  /* 0x0000005000748947 */ /* 0x002fea0003800000 */
.L_x_27:
[----:B------:R2:W-:Y:S01]  /*1ac0*/  @P5 SYNCS.ARRIVE.TRANS64 RZ, [UR33], R3 ;  /* 0x00000003ffff59a7 */ /* 0x0005e20008000021 */
[----:B------:R-:W-:Y:S02]  /*1ad0*/  ULOP3.LUT UR8, UR7, 0x2, URZ, 0xfc, !UPT ;  /* 0x0000000207087892 */ /* 0x000fe4000f8efcff */
[----:B------:R-:W-:Y:S02]  /*1ae0*/  UIADD3 UR29, UPT, UPT, UR29, 0x1, URZ ;  /* 0x000000011d1d7890 */ /* 0x000fe4000fffe0ff */
[----:B------:R-:W-:Y:S02]  /*1af0*/  UISETP.NE.AND UP0, UPT, UR8, 0x2, UPT ;  /* 0x000000020800788c */ /* 0x000fe4000bf05270 */
[----:B------:R-:W-:-:S07]  /*1b00*/  UISETP.NE.AND UP2, UPT, UR29, 0x1, UPT ;  /* 0x000000011d00788c */ /* 0x000fce000bf45270 */
[----:B------:R-:W-:Y:S05]  /*1b10*/  BRA.U UP0, `(.L_x_29) ;  /* 0x0000000100047547 */ /* 0x000fea000b800000 */
[----:B------:R-:W-:Y:S05]  /*1b20*/  BPT.TRAP 0x1 ;  /* 0x000000040000795c */ /* 0x000fea0000300000 */
.L_x_29:
[----:B------:R-:W-:Y:S04]  /*1b30*/  BSSY.RECONVERGENT B0, `(.L_x_30) ;  /* 0x0000003000007945 */ /* 0x000fe80003800200 */
[----:B------:R-:W-:Y:S05]  /*1b40*/  @!P4 BRA `(.L_x_31) ;  /* 0x000000000004c947 */ /* 0x000fea0003800000 */
[----:B------:R-:W-:Y:S05]  /*1b50*/  BPT.TRAP 0x1 ;  /* 0x000000040000795c */ /* 0x000fea0000300000 */
.L_x_31:
[----:B------:R-:W-:Y:S05]  /*1b60*/  BSYNC.RECONVERGENT B0 ;  /* 0x0000000000007941 */ /* 0x000fea0003800200 */
.L_x_30:
[----:B------:R-:W-:Y:S02]  /*1b70*/  UIADD3 UR13, UPT, UPT, UR44, 0x1, URZ ;  /* 0x000000012c0d7890 */ /* 0x000fe4000fffe0ff */
[----:B------:R-:W-:Y:S02]  /*1b80*/  ULEA UR24, UR44, UR4, 0xe ;  /* 0x000000042c187291 */ /* 0x000fe4000f8e70ff */
[----:B------:R-:W-:Y:S02]  /*1b90*/  UISETP.NE.AND UP0, UPT, UR13, 0xb, UPT ;  /* 0x0000000b0d00788c */ /* 0x000fe4000bf05270 */
[----:B------:R-:W-:Y:S02]  /*1ba0*/  UIADD3 UR42, UP1, UPT, UR30, 0x80, URZ ;  /* 0x000000801e2a7890 */ /* 0x000fe4000ff3e0ff */
[----:B------:R-:W-:Y:S02]  /*1bb0*/  USEL UR9, URZ, 0x1, UP0 ;  /* 0x00000001ff097887 */ /* 0x000fe40008000000 */
[----:B------:R-:W-:-:S02]  /*1bc0*/  USEL UR13, UR13, URZ, UP0 ;  /* 0x000000ff0d0d7287 */ /* 0x000fc40008000000 */
[----:B------:R-:W-:Y:S02]  /*1bd0*/  UIADD3 UR40, UP0, UPT, UR30, 0x180, URZ ;  /* 0x000001801e287890 */ /* 0x000fe4000ff1e0ff */
[----:B------:R-:W-:Y:S01]  /*1be0*/  ULEA UR8, UR13, UR4, 0x3 ;  /* 0x000000040d087291 */ /* 0x000fe2000f8e18ff */
[----:B------:R-:W-:Y:S01]  /*1bf0*/  LOP3.LUT R15, R15, UR9, RZ, 0x3c, !PT ;  /* 0x000000090f0f7c12 */ /* 0x000fe2000f8e3cff */
[----:B------:R-:W-:Y:S02]  /*1c00*/  UIADD3 UR34, UPT, UPT, UR26, -0x80, URZ ;  /* 0xffffff801a227890 */ /* 0x000fe4000fffe0ff */
[----:B------:R-:W-:Y:S01]  /*1c10*/  ULOP3.LUT UR33, UR33, 0xfefffff8, URZ, 0xc0, !UPT ;  /* 0xfefffff821217892 */ /* 0x000fe2000f8ec0ff */
[----:B-1----:R-:W-:Y:S01]  /*1c20*/  SHF.L.U32 R2, R15, 0x1f, RZ ;  /* 0x0000001f0f027819 */ /* 0x002fe200000006ff */
[----:B------:R-:W-:Y:S02]  /*1c30*/  UIADD3.X UR43, UPT, UPT, URZ, UR31, URZ, UP1, !UPT ;  /* 0x0000001fff2b7290 */ /* 0x000fe40008ffe4ff */
[----:B------:R-:W-:Y:S01]  /*1c40*/  UIADD3 UR32, UPT, UPT, UR24, 0x1300, URZ ;  /* 0x0000130018207890 */ /* 0x000fe2000fffe0ff */
[----:B------:R1:W4:Y:S01]  /*1c50*/  SYNCS.PHASECHK.TRANS64.TRYWAIT P0, [UR8+0x58], R2 ;  /* 0x00005802ff0075a7 */ /* 0x0003220008001108 */
[----:B------:R-:W-:-:S02]  /*1c60*/  ULEA UR8, UR44, UR4, 0xc ;  /* 0x000000042c087291 */ /* 0x000fc4000f8e60ff */
[----:B------:R-:W-:Y:S02]  /*1c70*/  UIADD3 UR24, UPT, UPT, UR24, 0x3300, URZ ;  /* 0x0000330018187890 */ /* 0x000fe4000fffe0ff */
[----:B------:R-:W-:Y:S02]  /*1c80*/  UIADD3.X UR41, UPT, UPT, URZ, UR31, URZ, UP0, !UPT ;  /* 0x0000001fff297290 */ /* 0x000fe400087fe4ff */
[----:B------:R-:W-:Y:S02]  /*1c90*/  UIADD3 UR16, UPT, UPT, UR8, 0x2d300, URZ ;  /* 0x0002d30008107890 */ /* 0x000fe4000fffe0ff */
[----:B------:R-:W-:Y:S01]  /*1ca0*/  UIADD3 UR8, UPT, UPT, UR8, 0x2db00, URZ ;  /* 0x0002db0008087890 */ /* 0x000fe2000fffe0ff */
[----:B------:R-:W-:Y:S01]  /*1cb0*/  UMOV UR38, 0x0 ;  /* 0x0000000000267882 */ /* 0x000fe20000000000 */
[----:B------:R-:W-:Y:S01]  /*1cc0*/  UMOV UR39, 0x10000000 ;  /* 0x1000000000277882 */ /* 0x000fe20000000000 */
[----:B------:R-:W-:Y:S01]  /*1cd0*/  UMOV UR27, UR35 ;  /* 0x00000023001b7c82 */ /* 0x000fe20008000000 */
[----:B------:R-:W-:Y:S01]  /*1ce0*/  UMOV UR28, UR36 ;  /* 0x00000024001c7c82 */ /* 0x000fe20008000000 */
[----:B------:R-:W-:Y:S01]  /*1cf0*/  UMOV UR25, UR33 ;  /* 0x0000002100197c82 */ /* 0x000fe20008000000 */
[----:B------:R-:W-:Y:S01]  /*1d00*/  UMOV UR20, UR36 ;  /* 0x0000002400147c82 */ /* 0x000fe20008000000 */
[----:B------:R-:W-:Y:S01]  /*1d10*/  UMOV UR17, UR33 ;  /* 0x0000002100117c82 */ /* 0x000fe20008000000 */
[----:B------:R-:W-:Y:S01]  /*1d20*/  UMOV UR18, UR34 ;  /* 0x0000002200127c82 */ /* 0x000fe20008000000 */
[----:B------:R-:W-:Y:S01]  /*1d30*/  UTMALDG.3D.2CTA [UR32], [UR42], desc[UR38] ;  /* 0x000026202a0075b4 */ /* 0x000fe20008211000 */
[----:B------:R-:W-:Y:S01]  /*1d40*/  UMOV UR10, UR26 ;  /* 0x0000001a000a7c82 */ /* 0x000fe20008000000 */
[----:B------:R-:W-:Y:S01]  /*1d50*/  UMOV UR11, UR19 ;  /* 0x00000013000b7c82 */ /* 0x000fe20008000000 */
[----:B------:R-:W-:Y:S01]  /*1d60*/  UMOV UR12, UR36 ;  /* 0x00000024000c7c82 */ /* 0x000fe20008000000 */
[----:B------:R-:W-:Y:S01]  /*1d70*/  UMOV UR9, UR33 ;  /* 0x0000002100097c82 */ /* 0x000fe20008000000 */
[----:B------:R-:W-:Y:S01]  /*1d80*/  UMOV UR23, UR5 ;  /* 0x0000000500177c82 */ /* 0x000fe20008000000 */
[----:B------:R-:W-:Y:S01]  /*1d90*/  UMOV UR44, UR13 ;  /* 0x0000000d002c7c82 */ /* 0x000fe20008000000 */
[----:B------:R2:W-:Y:S01]  /*1da0*/  UTMALDG.3D.2CTA [UR24], [UR42], desc[UR38] ;  /* 0x000026182a0075b4 */ /* 0x0005e20008211000 */
[----:B------:R1:W-:Y:S01]  /*1db0*/  UTMALDG.3D.2CTA [UR16], [UR40], desc[UR38] ;  /* 0x00002610280075b4 */ /* 0x0003e20008211000 */
[----:B------:R1:W-:Y:S01]  /*1dc0*/  UTMALDG.3D.2CTA [UR8], [UR40], desc[UR38] ;  /* 0x00002608280075b4 */ /* 0x0003e20008211000 */
[----:B--2---:R-:W-:Y:S01]  /*1dd0*/  UIADD3 UR26, UPT, UPT, UR26, 0x100, URZ ;  /* 0x000001001a1a7890 */ /* 0x004fe2000fffe0ff */
[----:B-1----:R-:W-:Y:S11]  /*1de0*/  BRA.U UP2, `(.L_x_32) ;  /* 0xfffffffd021c7547 */ /* 0x002ff6000b83ffff */
.L_x_26:
[----:B------:R-:W-:Y:S01]  /*1df0*/  ULEA UR8, UR13, UR4, 0x3 ;  /* 0x000000040d087291 */ /* 0x000fe2000f8e18ff */
[----:B------:R-:W-:Y:S01]  /*1e00*/  SHF.L.U32 R2, R15, 0x1f, RZ ;  /* 0x0000001f0f027819 */ /* 0x000fe200000006ff */
[----:B------:R-:W-:Y:S01]  /*1e10*/  @!P1 SYNCS.ARRIVE.TRANS64.A1T0 RZ, [UR4+0xc8], RZ ;  /* 0x0000c8ffffff99a7 */ /* 0x000fe20008100004 */
[----:B------:R-:W-:-:S06]  /*1e20*/  UISETP.GT.AND UP0, UPT, UR22, UR21, UPT ;  /* 0x000000151600728c */ /* 0x000fcc000bf04270 */
[----:B--2-4-:R1:W2:Y:S03]  /*1e30*/  SYNCS.PHASECHK.TRANS64.TRYWAIT P0, [UR8+0x58], R2 ;  /* 0x00005802ff0075a7 */ /* 0x0142a60008001108 */
[----:B------:R-:W-:Y:S05]  /*1e40*/  BRA.U !UP0, `(.L_x_33) ;  /* 0x0000000108e87547 */ /* 0x000fea000b800000 */
[----:B------:R-:W-:Y:S01]  /*1e50*/  UIADD3 UR29, UPT, UPT, UR14, UR23, URZ ;  /* 0x000000170e1d7290 */ /* 0x000fe2000fffe0ff */
[----:B------:R-:W-:-:S11]  /*1e60*/  UMOV UR44, UR13 ;  /* 0x0000000d002c7c82 */ /* 0x000fd60008000000 */
.L_x_39:
[----:B------:R-:W-:Y:S01]  /*1e70*/  ULEA UR33, UR44, UR4, 0x3 ;  /* 0x000000042c217291 */ /* 0x000fe2000f8e18ff */
[----:B--2---:R-:W-:Y:S01]  /*1e80*/  @P5 MOV R3, 0xa000 ;  /* 0x0000a00000035802 */ /* 0x004fe20000000f00 */
[----:B-12---:R-:W-:Y:S10]  /*1e90*/  @P0 BRA `(.L_x_34) ;  /* 0x00000000000c0947 */ /* 0x006ff40003800000 */
[----:B------:R-:W-:-:S04]  /*1ea0*/  SHF.L.U32 R4, R15, 0x1f, RZ ;  /* 0x0000001f0f047819 */ /* 0x000fc800000006ff */
[----:B------:R-:W2:Y:S02]  /*1eb0*/  SYNCS.PHASECHK.TRANS64.TRYWAIT P0, [UR33+0x58], R4 ;  /* 0x00005804ff0075a7 */ /* 0x000ea40008001121 */
[----:B--2---:R-:W-:Y:S05]  /*1ec0*/  @!P0 BRA `(.L_x_35) ;  /* 0x0000004c00888947 */ /* 0x004fea0003800000 */
.L_x_34:
[----:B------:R2:W-:Y:S01]  /*1ed0*/  @P5 SYNCS.ARRIVE.TRANS64 RZ, [UR33], R3 ;  /* 0x00000003ffff59a7 */ /* 0x0005e20008000021 */
[----:B------:R-:W-:-:S04]  /*1ee0*/  ULOP3.LUT UR8, UR7, 0x2, URZ, 0xfc, !UPT ;  /* 0x0000000207087892 */ /* 0x000fc8000f8efcff */
[----:B------:R-:W-:-:S09]  /*1ef0*/  UISETP.NE.AND UP0, UPT, UR8, 0x2, UPT ;  /* 0x000000020800788c */ /* 0x000fd2000bf05270 */
[----:B------:R-:W-:Y:S05]  /*1f00*/  BRA.U UP0, `(.L_x_36) ;  /* 0x0000000100047547 */ /* 0x000fea000b800000 */
[----:B------:R-:W-:Y:S05]  /*1f10*/  BPT.TRAP 0x1 ;  /* 0x000000040000795c */ /* 0x000fea0000300000 */
.L_x_36:
[----:B------:R-:W-:Y:S04]  /*1f20*/  BSSY.RECONVERGENT B0, `(.L_x_37) ;  /* 0x0000003000007945 */ /* 0x000fe80003800200 */
[----:B------:R-:W-:Y:S05]  /*1f30*/  @!P4 BRA `(.L_x_38) ;  /* 0x000000000004c947 */ /* 0x000fea0003800000 */
[----:B------:R-:W-:Y:S05]  /*1f40*/  BPT.TRAP 0x1 ;  /* 0x000000040000795c */ /* 0x000fea0000300000 */
.L_x_38:
[----:B------:R-:W-:Y:S05]  /*1f50*/  BSYNC.RECONVERGENT B0 ;  /* 0x0000000000007941 */ /* 0x000fea0003800200 */
.L_x_37:
[----:B------:R-:W-:Y:S02]  /*1f60*/  UIADD3 UR13, UPT, UPT, UR44, 0x1, URZ ;  /* 0x000000012c0d7890 */ /* 0x000fe4000fffe0ff */
[----:B------:R-:W-:Y:S02]  /*1f70*/  ULEA UR24, UR44, UR4, 0xe ;  /* 0x000000042c187291 */ /* 0x000fe4000f8e70ff */
[----:B------:R-:W-:Y:S02]  /*1f80*/  UISETP.NE.AND UP0, UPT, UR13, 0xb, UPT ;  /* 0x0000000b0d00788c */ /* 0x000fe4000bf05270 */
[----:B------:R-:W-:Y:S02]  /*1f90*/  UIADD3 UR42, UP1, UPT, UR30, 0x80, URZ ;  /* 0x000000801e2a7890 */ /* 0x000fe4000ff3e0ff */
[----:B------:R-:W-:Y:S02]  /*1fa0*/  USEL UR9, URZ, 0x1, UP0 ;  /* 0x00000001ff097887 */ /* 0x000fe40008000000 */
[----:B------:R-:W-:-:S02]  /*1fb0*/  USEL UR13, UR13, URZ, UP0 ;  /* 0x000000ff0d0d7287 */ /* 0x000fc40008000000 */
[----:B------:R-:W-:Y:S02]  /*1fc0*/  USHF.L.U32 UR34, UR23, 0x8, URZ ;  /* 0x0000000817227899 */ /* 0x000fe400080006ff */
[----:B------:R-:W-:Y:S01]  /*1fd0*/  ULEA UR8, UR13, UR4, 0x3 ;  /* 0x000000040d087291 */ /* 0x000fe2000f8e18ff */
[----:B------:R-:W-:Y:S01]  /*1fe0*/  LOP3.LUT R15, R15, UR9, RZ, 0x3c, !PT ;  /* 0x000000090f0f7c12 */ /* 0x000fe2000f8e3cff */
[----:B------:R-:W-:Y:S02]  /*1ff0*/  UIADD3 UR40, UP0, UPT, UR30, 0x180, URZ ;  /* 0x000001801e287890 */ /* 0x000fe4000ff1e0ff */
[----:B------:R-:W-:Y:S01]  /*2000*/  ULOP3.LUT UR33, UR33, 0xfefffff8, URZ, 0xc0, !UPT ;  /* 0xfefffff821217892 */ /* 0x000fe2000f8ec0ff */
[----:B-1----:R-:W-:Y:S01]  /*2010*/  SHF.L.U32 R2, R15, 0x1f, RZ ;  /* 0x0000001f0f027819 */ /* 0x002fe200000006ff */
[----:B------:R-:W-:Y:S02]  /*2020*/  UIADD3.X UR43, UPT, UPT, URZ, UR31, URZ, UP1, !UPT ;  /* 0x0000001fff2b7290 */ /* 0x000fe40008ffe4ff */
[----:B------:R-:W-:Y:S01]  /*2030*/  UIADD3 UR32, UPT, UPT, UR24, 0x1300, URZ ;  /* 0x0000130018207890 */ /* 0x000fe2000fffe0ff */
[----:B------:R4:W1:Y:S01]  /*2040*/  SYNCS.PHASECHK.TRANS64.TRYWAIT P0, [UR8+0x58], R2 ;  /* 0x00005802ff0075a7 */ /* 0x0008620008001108 */
[----:B------:R-:W-:-:S02]  /*2050*/  ULEA UR8, UR44, UR4, 0xc ;  /* 0x000000042c087291 */ /* 0x000fc4000f8e60ff */
[----:B------:R-:W-:Y:S02]  /*2060*/  UIADD3 UR26, UPT, UPT, UR34, 0x80, URZ ;  /* 0x00000080221a7890 */ /* 0x000fe4000fffe0ff */
        /* <DEDUP_REMOVED lines=12> */
[----:B------:R4:W-:Y:S01]  /*2130*/  UTMALDG.3D.2CTA [UR32], [UR42], desc[UR38] ;  /* 0x000026202a0075b4 */ /* 0x0009e20008211000 */
[----:B------:R-:W-:Y:S01]  /*2140*/  UMOV UR11, UR19 ;  /* 0x00000013000b7c82 */ /* 0x000fe20008000000 */
[----:B------:R-:W-:Y:S01]  /*2150*/  UMOV UR12, UR36 ;  /* 0x00000024000c7c82 */ /* 0x000fe20008000000 */
[----:B------:R-:W-:Y:S01]  /*2160*/  UMOV UR9, UR33 ;  /* 0x0000002100097c82 */ /* 0x000fe20008000000 */
[----:B------:R-:W-:Y:S01]  /*2170*/  UMOV UR10, UR26 ;  /* 0x0000001a000a7c82 */ /* 0x000fe20008000000 */
[----:B------:R-:W-:Y:S01]  /*2180*/  UIADD3 UR23, UPT, UPT, UR23, 0x1, URZ ;  /* 0x0000000117177890 */ /* 0x000fe2000fffe0ff */
[----:B------:R-:W-:Y:S01]  /*2190*/  UMOV UR44, UR13 ;  /* 0x0000000d002c7c82 */ /* 0x000fe20008000000 */
[----:B------:R4:W-:Y:S02]  /*21a0*/  UTMALDG.3D.2CTA [UR24], [UR42], desc[UR38] ;  /* 0x000026182a0075b4 */ /* 0x0009e40008211000 */
[----:B------:R-:W-:Y:S01]  /*21b0*/  UISETP.NE.AND UP0, UPT, UR23, UR29, UPT ;  /* 0x0000001d1700728c */ /* 0x000fe2000bf05270 */
[----:B------:R4:W-:Y:S01]  /*21c0*/  UTMALDG.3D.2CTA [UR16], [UR40], desc[UR38] ;  /* 0x00002610280075b4 */ /* 0x0009e20008211000 */
[----:B------:R4:W-:Y:S07]  /*21d0*/  UTMALDG.3D.2CTA [UR8], [UR40], desc[UR38] ;  /* 0x00002608280075b4 */ /* 0x0009ee0008211000 */
[----:B----4-:R-:W-:Y:S05]  /*21e0*/  BRA.U UP0, `(.L_x_39) ;  /* 0xfffffffd00207547 */ /* 0x010fea000b83ffff */
.L_x_33:
[C---:B-1----:R-:W-:Y:S01]  /*21f0*/  LEA R2, R14.reuse, UR4, 0x3 ;  /* 0x000000040e027c11 */ /* 0x042fe2000f8e18ff */
[----:B------:R-:W-:Y:S01]  /*2200*/  NOP ;  /* 0x0000000000007918 */ /* 0x000fe20000000000 */
[----:B--2---:R-:W-:Y:S02]  /*2210*/  SHF.L.U32 R3, R13, 0x1f, RZ ;  /* 0x0000001f0d037819 */ /* 0x004fe400000006ff */
[----:B------:R-:W-:Y:S02]  /*2220*/  LEA R4, R14, UR4, 0x4 ;  /* 0x000000040e047c11 */ /* 0x000fe4000f8e20ff */
[----:B------:R-:W1:Y:S02]  /*2230*/  SYNCS.PHASECHK.TRANS64.TRYWAIT P0, [R2+URZ+0xd0], R3 ;  /* 0x0000d003020075a7 */ /* 0x000e6400080011ff */
[----:B-1----:R-:W-:Y:S05]  /*2240*/  @!P0 BRA `(.L_x_40) ;  /* 0x0000004800c08947 */ /* 0x002fea0003800000 */
.L_x_124:
[----:B------:R-:W2:Y:S01]  /*2250*/  LDS.128 R4, [R4+0x160] ;  /* 0x0001600004047984 */ /* 0x000ea20000000c00 */
[----:B------:R-:W-:Y:S01]  /*2260*/  ISETP.GE.AND P0, PT, R26, 0x1, PT ;  /* 0x000000011a00780c */ /* 0x000fe20003f06270 */
[----:B-1----:R-:W-:Y:S01]  /*2270*/  VIADD R2, R2, 0xe0 ;  /* 0x000000e002027836 */ /* 0x002fe20000000000 */
[----:B------:R-:W-:Y:S01]  /*2280*/  @!PT LDS RZ, [RZ] ;  /* 0x00000000fffff984 */ /* 0x000fe20000000800 */
[----:B------:R-:W-:Y:S01]  /*2290*/  @!PT LDS RZ, [RZ] ;  /* 0x00000000fffff984 */ /* 0x000fe20000000800 */
[----:B------:R-:W-:Y:S01]  /*22a0*/  @!PT LDS RZ, [RZ] ;  /* 0x00000000fffff984 */ /* 0x000fe20000000800 */
[----:B------:R-:W-:Y:S01]  /*22b0*/  @!PT LDS RZ, [RZ] ;  /* 0x00000000fffff984 */ /* 0x000fe20000000800 */
[----:B------:R1:W-:Y:S06]  /*22c0*/  MEMBAR.ALL.CTA ;  /* 0x0000000000007992 */ /* 0x0003ec0000008000 */
[----:B-1----:R-:W1:Y:S01]  /*22d0*/  FENCE.VIEW.ASYNC.S ;  /* 0x00000000000073c6 */ /* 0x002e620000000000 */
[----:B------:R-:W-:-:S04]  /*22e0*/  PRMT R2, RZ, 0x654, R2 ;  /* 0x00000654ff027816 */ /* 0x000fc80000000002 */
[----:B-1----:R1:W-:Y:S01]  /*22f0*/  SYNCS.ARRIVE.TRANS64.RED.A1T0 RZ, [R2+URZ], RZ ;  /* 0x000000ff02ff79a7 */ /* 0x0023e200081004ff */
[----:B--2---:R-:W-:-:S13]  /*2300*/  LOP3.LUT P2, RZ, R6, 0x1, RZ, 0xc0, !PT ;  /* 0x0000000106ff7812 */ /* 0x004fda000784c0ff */
[----:B------:R-:W-:Y:S01]  /*2310*/  @P2 SHF.R.U32.HI R3, RZ, 0x10, R5 ;  /* 0x00000010ff032819 */ /* 0x000fe20000011605 */
[----:B------:R-:W-:Y:S01]  /*2320*/  VOTEU.ANY UP0, P2 ;  /* 0x0000000000ff7886 */ /* 0x000fe20001000100 */
[----:B------:R-:W-:Y:S02]  /*2330*/  @P2 MOV R10, R4 ;  /* 0x00000004000a2202 */ /* 0x000fe40000000f00 */
[----:B------:R-:W-:Y:S02]  /*2340*/  @P2 R2UR.BROADCAST UR8, R3 ;  /* 0x00000000030822ca */ /* 0x000fe400008e0000 */
[----:B------:R-:W-:-:S11]  /*2350*/  @P2 LOP3.LUT R9, R5, 0xffff, RZ, 0xc0, !PT ;  /* 0x0000ffff05092812 */ /* 0x000fd600078ec0ff */
[----:B------:R-:W-:Y:S01]  /*2360*/  @UP0 UMOV UR36, UR8 ;  /* 0x0000000800240c82 */ /* 0x000fe20008000000 */
[----:B-1----:R-:W-:Y:S05]  /*2370*/  @!P0 BRA `(.L_x_41) ;  /* 0x0000000000b88947 */ /* 0x002fea0003800000 */
[----:B------:R-:W3:Y:S01]  /*2380*/  LDC.64 R4, c[0x0][0xb18] ;  /* 0x0002c600ff047b82 */ /* 0x000ee20000000a00 */
[----:B------:R-:W-:-:S07]  /*2390*/  ISETP.NE.AND P3, PT, R26, 0x1, PT ;  /* 0x000000011a00780c */ /* 0x000fce0003f65270 */
[----:B------:R-:W1:Y:S08]  /*23a0*/  LDC.64 R6, c[0x0][0xb10] ;  /* 0x0002c400ff067b82 */ /* 0x000e700000000a00 */
[----:B------:R-:W2:Y:S08]  /*23b0*/  LDC R18, c[0x0][0xb20] ;  /* 0x0002c800ff127b82 */ /* 0x000eb00000000800 */
[----:B------:R-:W4:Y:S01]  /*23c0*/  LDC R19, c[0x0][0xb0c] ;  /* 0x0002c300ff137b82 */ /* 0x000f220000000800 */
[----:B---3--:R-:W-:Y:S01]  /*23d0*/  IMAD.HI.U32 R21, R0, R5, RZ ;  /* 0x0000000500157227 */ /* 0x008fe200078e00ff */
[----:B------:R-:W-:-:S03]  /*23e0*/  ISETP.NE.AND P0, PT, R4, 0x1, PT ;  /* 0x000000010400780c */ /* 0x000fc60003f05270 */
[----:B------:R-:W-:-:S03]  /*23f0*/  IMAD.HI.U32 R5, R9, R5, RZ ;  /* 0x0000000509057227 */ /* 0x000fc600078e00ff */
[----:B------:R-:W3:Y:S01]  /*2400*/  LDC.64 R2, c[0x0][0xb28] ;  /* 0x0002ca00ff027b82 */ /* 0x000ee20000000a00 */
[----:B-1----:R-:W-:-:S04]  /*2410*/  IMAD.HI.U32 R22, R8, R6, RZ ;  /* 0x0000000608167227 */ /* 0x002fc800078e00ff */
[----:B------:R-:W-:Y:S01]  /*2420*/  IMAD.HI.U32 R23, R10, R6, RZ ;  /* 0x000000060a177227 */ /* 0x000fe200078e00ff */
[----:B------:R-:W-:Y:S02]  /*2430*/  SHF.R.U32.HI R22, RZ, R7, R22 ;  /* 0x00000007ff167219 */ /* 0x000fe40000011616 */
[-C--:B--2---:R-:W-:Y:S02]  /*2440*/  SHF.R.U32.HI R21, RZ, R18.reuse, R21 ;  /* 0x00000012ff157219 */ /* 0x084fe40000011615 */
[----:B------:R-:W-:Y:S02]  /*2450*/  SHF.R.U32.HI R5, RZ, R18, R5 ;  /* 0x00000012ff057219 */ /* 0x000fe40000011605 */
[----:B------:R-:W-:Y:S02]  /*2460*/  SEL R21, R0, R21, !P0 ;  /* 0x0000001500157207 */ /* 0x000fe40004000000 */
[----:B------:R-:W-:Y:S02]  /*2470*/  SHF.R.U32.HI R23, RZ, R7, R23 ;  /* 0x00000007ff177219 */ /* 0x000fe40000011617 */
[----:B----4-:R-:W-:-:S02]  /*2480*/  ISETP.NE.AND P1, PT, R19, 0x1, PT ;  /* 0x000000011300780c */ /* 0x010fc40003f25270 */
[----:B------:R-:W-:Y:S02]  /*2490*/  SEL R5, R9, R5, !P0 ;  /* 0x0000000509057207 */ /* 0x000fe40004000000 */
[----:B------:R-:W-:Y:S02]  /*24a0*/  SEL R22, R8, R22, !P1 ;  /* 0x0000001608167207 */ /* 0x000fe40004800000 */
[----:B------:R-:W-:Y:S01]  /*24b0*/  SEL R23, R10, R23, !P1 ;  /* 0x000000170a177207 */ /* 0x000fe20004800000 */
[----:B---3--:R-:W-:-:S04]  /*24c0*/  IMAD.HI.U32 R20, R21, R2, RZ ;  /* 0x0000000215147227 */ /* 0x008fc800078e00ff */
        /* <DEDUP_REMOVED lines=10> */
[----:B------:R-:W-:-:S04]  /*2570*/  @!P0 IMAD.HI.U32 R7, R23, R2, RZ ;  /* 0x0000000217078227 */ /* 0x000fc800078e00ff */
[----:B------:R-:W-:Y:S01]  /*2580*/  IMAD.MOV R2, RZ, RZ, -R6 ;  /* 0x000000ffff027224 */ /* 0x000fe200078e0a06 */
[----:B------:R-:W-:Y:S02]  /*2590*/  @!P0 SHF.R.U32.HI R3, RZ, R3, R7 ;  /* 0x00000003ff038219 */ /* 0x000fe40000011607 */
[----:B------:R-:W-:Y:S01]  /*25a0*/  IADD3 R7, PT, PT, -R5, RZ, RZ ;  /* 0x000000ff05077210 */ /* 0x000fe20007ffe1ff */
[----:B------:R-:W-:Y:S01]  /*25b0*/  IMAD R2, R26, R2, R5 ;  /* 0x000000021a027224 */ /* 0x000fe200078e0205 */
        /* <DEDUP_REMOVED lines=10> */
.L_x_41:
[----:B------:R-:W1:Y:S02]  /*2660*/  LDCU UR8, c[0x0][0xb30] ;  /* 0x00016600ff0877ac */ /* 0x000e640008000800 */
[----:B-1----:R-:W-:-:S09]  /*2670*/  UISETP.NE.AND UP0, UPT, UR8, 0x1, UPT ;  /* 0x000000010800788c */ /* 0x002fd2000bf05270 */
[----:B------:R-:W-:Y:S05]  /*2680*/  BRA.U UP0, `(.L_x_42) ;  /* 0x0000000100407547 */ /* 0x000fea000b800000 */
[----:B------:R-:W1:Y:S08]  /*2690*/  LDC.64 R4, c[0x0][0xb10] ;  /* 0x0002c400ff047b82 */ /* 0x000e700000000a00 */
[----:B------:R-:W2:Y:S08]  /*26a0*/  LDC.64 R2, c[0x0][0xb18] ;  /* 0x0002c600ff027b82 */ /* 0x000eb00000000a00 */
[----:B------:R-:W4:Y:S08]  /*26b0*/  LDC R6, c[0x0][0xb20] ;  /* 0x0002c800ff067b82 */ /* 0x000f300000000800 */
[----:B------:R-:W3:Y:S01]  /*26c0*/  LDC R7, c[0x0][0xb0c] ;  /* 0x0002c300ff077b82 */ /* 0x000ee20000000800 */
[----:B-1----:R-:W-:-:S05]  /*26d0*/  IMAD.HI.U32 R4, R10, R4, RZ ;  /* 0x000000040a047227 */ /* 0x002fca00078e00ff */
[----:B------:R-:W-:Y:S01]  /*26e0*/  SHF.R.U32.HI R4, RZ, R5, R4 ;  /* 0x00000005ff047219 */ /* 0x000fe20000011604 */
[----:B--2---:R-:W-:Y:S01]  /*26f0*/  IMAD.HI.U32 R3, R9, R3, RZ ;  /* 0x0000000309037227 */ /* 0x004fe200078e00ff */
[----:B------:R-:W-:-:S04]  /*2700*/  ISETP.NE.AND P0, PT, R2, 0x1, PT ;  /* 0x000000010200780c */ /* 0x000fc80003f05270 */
[----:B----4-:R-:W-:-:S04]  /*2710*/  SHF.R.U32.HI R3, RZ, R6, R3 ;  /* 0x00000006ff037219 */ /* 0x010fc80000011603 */
[----:B------:R-:W-:Y:S02]  /*2720*/  SEL R3, R9, R3, !P0 ;  /* 0x0000000309037207 */ /* 0x000fe40004000000 */
[----:B---3--:R-:W-:-:S04]  /*2730*/  ISETP.NE.AND P1, PT, R7, 0x1, PT ;  /* 0x000000010700780c */ /* 0x008fc80003f25270 */
[----:B------:R-:W-:-:S05]  /*2740*/  SEL R4, R10, R4, !P1 ;  /* 0x000000040a047207 */ /* 0x000fca0004800000 */
[----:B------:R-:W-:Y:S02]  /*2750*/  IMAD.IADD R5, R3, 0x1, -R4 ;  /* 0x0000000103057824 */ /* 0x000fe400078e0a04 */
[----:B------:R-:W-:Y:S02]  /*2760*/  IMAD.IADD R3, R4, 0x1, -R3 ;  /* 0x0000000104037824 */ /* 0x000fe400078e0a03 */
[----:B------:R-:W-:Y:S02]  /*2770*/  IMAD R10, R5, R7, R10 ;  /* 0x00000007050a7224 */ /* 0x000fe400078e020a */
[----:B------:R-:W-:-:S07]  /*2780*/  IMAD R9, R3, R2, R9 ;  /* 0x0000000203097224 */ /* 0x000fce00078e0209 */
.L_x_42:
[----:B------:R-:W-:Y:S01]  /*2790*/  VIADD R14, R14, 0x1 ;  /* 0x000000010e0e7836 */ /* 0x000fe20000000000 */
[----:B------:R-:W-:Y:S01]  /*27a0*/  PLOP3.LUT P1, PT, PT, PT, PT, 0x80, 0x8 ;  /* 0x000000000008781c */ /* 0x000fe20003f2f070 */
[----:B------:R-:W-:Y:S02]  /*27b0*/  IMAD.IADD R59, R10, 0x1, R58 ;  /* 0x000000010a3b7824 */ /* 0x000fe400078e023a */
[----:B------:R-:W-:Y:S01]  /*27c0*/  IMAD.IADD R60, R9, 0x1, R47 ;  /* 0x00000001093c7824 */ /* 0x000fe200078e022f */
[----:B------:R-:W-:-:S04]  /*27d0*/  ISETP.NE.AND P0, PT, R14, 0x2, PT ;  /* 0x000000020e00780c */ /* 0x000fc80003f05270 */
[----:B------:R-:W-:Y:S02]  /*27e0*/  SEL R2, RZ, 0x1, P0 ;  /* 0x00000001ff027807 */ /* 0x000fe40000000000 */
[----:B------:R-:W-:Y:S02]  /*27f0*/  SEL R14, R14, RZ, P0 ;  /* 0x000000ff0e0e7207 */ /* 0x000fe40000000000 */
[----:B------:R-:W-:Y:S01]  /*2800*/  LOP3.LUT R13, R13, R2, RZ, 0x3c, !PT ;  /* 0x000000020d0d7212 */ /* 0x000fe200078e3cff */
[----:B------:R-:W-:Y:S06]  /*2810*/  @P2 BRA `(.L_x_43) ;  /* 0xfffffff000002947 */ /* 0x000fec000383ffff */
[----:B------:R-:W-:Y:S01]  /*2820*/  UIADD3 UR4, UPT, UPT, UR4, 0x58, URZ ;  /* 0x0000005804047890 */ /* 0x000fe2000fffe0ff */
[----:B------:R-:W-:-:S03]  /*2830*/  SHF.L.U32 R2, R15, 0x1f, RZ ;  /* 0x0000001f0f027819 */ /* 0x000fc600000006ff */
[----:B------:R-:W-:-:S09]  /*2840*/  ULEA UR5, UR13, UR4, 0x3 ;  /* 0x000000040d057291 */ /* 0x000fd2000f8e18ff */
[----:B------:R-:W1:Y:S02]  /*2850*/  SYNCS.PHASECHK.TRANS64.TRYWAIT P0, [UR5], R2 ;  /* 0x00000002ff0075a7 */ /* 0x000e640008001105 */
[----:B-1----:R-:W-:Y:S05]  /*2860*/  @!P0 BRA `(.L_x_44) ;  /* 0x00000044004c8947 */ /* 0x002fea0003800000 */
.L_x_126:
[----:B------:R-:W-:-:S04]  /*2870*/  UIADD3 UR6, UPT, UPT, UR13, 0x1, URZ ;  /* 0x000000010d067890 */ /* 0x000fc8000fffe0ff */
[----:B------:R-:W-:-:S04]  /*2880*/  UISETP.NE.AND UP0, UPT, UR6, 0xb, UPT ;  /* 0x0000000b0600788c */ /* 0x000fc8000bf05270 */
[----:B------:R-:W-:Y:S02]  /*2890*/  USEL UR7, URZ, 0x1, UP0 ;  /* 0x00000001ff077887 */ /* 0x000fe40008000000 */
[----:B------:R-:W-:-:S04]  /*28a0*/  USEL UR6, UR6, URZ, UP0 ;  /* 0x000000ff06067287 */ /* 0x000fc80008000000 */
[----:B------:R-:W-:Y:S01]  /*28b0*/  ULEA UR5, UR6, UR4, 0x3 ;  /* 0x0000000406057291 */ /* 0x000fe2000f8e18ff */
[----:B-1----:R-:W-:-:S04]  /*28c0*/  LOP3.LUT R2, R15, UR7, RZ, 0x3c, !PT ;  /* 0x000000070f027c12 */ /* 0x002fc8000f8e3cff */
[----:B------:R-:W-:-:S04]  /*28d0*/  SHF.L.U32 R3, R2, 0x1f, RZ ;  /* 0x0000001f02037819 */ /* 0x000fc800000006ff */
[----:B------:R-:W1:Y:S02]  /*28e0*/  SYNCS.PHASECHK.TRANS64.TRYWAIT P0, [UR5], R3 ;  /* 0x00000003ff0075a7 */ /* 0x000e640008001105 */
[----:B-1----:R-:W-:Y:S05]  /*28f0*/  @!P0 BRA `(.L_x_45) ;  /* 0x0000004400408947 */ /* 0x002fea0003800000 */
.L_x_128:
[----:B------:R-:W-:-:S04]  /*2900*/  UIADD3 UR6, UPT, UPT, UR6, 0x1, URZ ;  /* 0x0000000106067890 */ /* 0x000fc8000fffe0ff */
[----:B------:R-:W-:-:S04]  /*2910*/  UISETP.NE.AND UP0, UPT, UR6, 0xb, UPT ;  /* 0x0000000b0600788c */ /* 0x000fc8000bf05270 */
[----:B------:R-:W-:Y:S02]  /*2920*/  USEL UR7, URZ, 0x1, UP0 ;  /* 0x00000001ff077887 */ /* 0x000fe40008000000 */
[----:B------:R-:W-:-:S04]  /*2930*/  USEL UR6, UR6, URZ, UP0 ;  /* 0x000000ff06067287 */ /* 0x000fc80008000000 */
[----:B------:R-:W-:Y:S01]  /*2940*/  ULEA UR5, UR6, UR4, 0x3 ;  /* 0x0000000406057291 */ /* 0x000fe2000f8e18ff */
[----:B------:R-:W-:-:S04]  /*2950*/  LOP3.LUT R2, R2, UR7, RZ, 0x3c, !PT ;  /* 0x0000000702027c12 */ /* 0x000fc8000f8e3cff */
[----:B-1----:R-:W-:-:S04]  /*2960*/  SHF.L.U32 R3, R2, 0x1f, RZ ;  /* 0x0000001f02037819 */ /* 0x002fc800000006ff */
[----:B------:R-:W1:Y:S02]  /*2970*/  SYNCS.PHASECHK.TRANS64.TRYWAIT P0, [UR5], R3 ;  /* 0x00000003ff0075a7 */ /* 0x000e640008001105 */
[----:B-1----:R-:W-:Y:S05]  /*2980*/  @!P0 BRA `(.L_x_46) ;  /* 0x0000004400348947 */ /* 0x002fea0003800000 */
.L_x_130:
        /* <DEDUP_REMOVED lines=9> */
.L_x_132:
        /* <DEDUP_REMOVED lines=9> */
.L_x_134:
        /* <DEDUP_REMOVED lines=9> */
.L_x_136:
        /* <DEDUP_REMOVED lines=9> */
.L_x_138:
        /* <DEDUP_REMOVED lines=9> */
.L_x_140:
        /* <DEDUP_REMOVED lines=9> */
.L_x_142:
        /* <DEDUP_REMOVED lines=9> */
.L_x_144:
[----:B------:R-:W-:-:S04]  /*2d80*/  UIADD3 UR6, UPT, UPT, UR6, 0x1, URZ ;  /* 0x0000000106067890 */ /* 0x000fc8000fffe0ff */
[----:B------:R-:W-:-:S04]  /*2d90*/  UISETP.NE.AND UP0, UPT, UR6, 0xb, UPT ;  /* 0x0000000b0600788c */ /* 0x000fc8000bf05270 */
[----:B------:R-:W-:Y:S02]  /*2da0*/  USEL UR5, URZ, 0x1, UP0 ;  /* 0x00000001ff057887 */ /* 0x000fe40008000000 */
[----:B------:R-:W-:-:S04]  /*2db0*/  USEL UR6, UR6, URZ, UP0 ;  /* 0x000000ff06067287 */ /* 0x000fc80008000000 */
[----:B------:R-:W-:Y:S01]  /*2dc0*/  ULEA UR6, UR6, UR4, 0x3 ;  /* 0x0000000406067291 */ /* 0x000fe2000f8e18ff */
[----:B------:R-:W-:-:S04]  /*2dd0*/  LOP3.LUT R2, R2, UR5, RZ, 0x3c, !PT ;  /* 0x0000000502027c12 */ /* 0x000fc8000f8e3cff */
[----:B------:R-:W-:Y:S01]  /*2de0*/  SHF.L.U32 R2, R2, 0x1f, RZ ;  /* 0x0000001f02027819 */ /* 0x000fe200000006ff */
[----:B-1-3--:R-:W-:-:S07]  /*2df0*/  IMAD.U32 R0, RZ, RZ, UR6 ;  /* 0x00000006ff007e24 */ /* 0x00afce000f8e00ff */
.L_x_54:
[----:B-1----:R1:W2:Y:S02]  /*2e00*/  SYNCS.PHASECHK.TRANS64.TRYWAIT P0, [R0+URZ], R2 ;  /* 0x00000002000075a7 */ /* 0x0022a400080011ff */
[----:B--2---:R-:W-:Y:S05]  /*2e10*/  @!P0 NANOSLEEP.SYNCS 0x989680 ;  /* 0x009896800000895d */ /* 0x004fea0003900000 */
[----:B------:R-:W2:Y:S02]  /*2e20*/  @!P0 SYNCS.PHASECHK.TRANS64 P0, [R0+URZ], R2 ;  /* 0x00000002000085a7 */ /* 0x000ea400080010ff */
[----:B--2---:R-:W-:Y:S05]  /*2e30*/  @P0 EXIT ;  /* 0x000000000000094d */ /* 0x004fea0003800000 */
[----:B------:R-:W-:Y:S05]  /*2e40*/  BRA `(.L_x_54) ;  /* 0xfffffffc00ec7947 */ /* 0x000fea000383ffff */
.L_x_23:
[----:B------:R-:W-:-:S04]  /*2e50*/  UISETP.NE.AND UP1, UPT, UR37, URZ, UPT ;  /* 0x000000ff2500728c */ /* 0x000fc8000bf25270 */
[----:B------:R-:W-:-:S09]  /*2e60*/  UISETP.NE.OR UP1, UPT, UR10, 0x1, UP1 ;  /* 0x000000010a00788c */ /* 0x000fd20008f25670 */
[----:B------:R-:W-:Y:S05]  /*2e70*/  BRA.U UP1, `(.L_x_55) ;  /* 0x00000005014c7547 */ /* 0x000fea000b800000 */
[----:B------:R-:W-:Y:S01]  /*2e80*/  HFMA2 R11, -RZ, RZ, 0, 0 ;  /* 0x00000000ff0b7431 */ /* 0x000fe200000001ff */
[----:B------:R-:W-:Y:S01]  /*2e90*/  ISETP.GE.U32.AND P2, PT, R10, 0x2, PT ;  /* 0x000000020a00780c */ /* 0x000fe20003f46070 */
[----:B------:R-:W-:Y:S01]  /*2ea0*/  IMAD.MOV.U32 R12, RZ, RZ, 0x1 ;  /* 0x00000001ff0c7424 */ /* 0x000fe200078e00ff */
[----:B------:R-:W-:Y:S01]  /*2eb0*/  CS2R R8, SRZ ;  /* 0x0000000000087805 */ /* 0x000fe2000001ff00 */
[----:B------:R-:W-:Y:S01]  /*2ec0*/  IMAD.MOV.U32 R3, RZ, RZ, RZ ;  /* 0x000000ffff037224 */ /* 0x000fe200078e00ff */
[----:B------:R-:W-:Y:S01]  /*2ed0*/  UMOV UR4, 0x400 ;  /* 0x0000040000047882 */ /* 0x000fe20000000000 */
[----:B------:R-:W-:Y:S01]  /*2ee0*/  UMOV UR6, URZ ;  /* 0x000000ff00067c82 */ /* 0x000fe20008000000 */
[----:B------:R-:W-:-:S12]  /*2ef0*/  ULEA UR37, UR37, UR4, 0x18 ;  /* 0x0000000425257291 */ /* 0x000fd8000f8ec0ff */
.L_x_59:
[----:B------:R-:W-:Y:S02]  /*2f00*/  LEA R0, R3, UR37, 0x3 ;  /* 0x0000002503007c11 */ /* 0x000fe4000f8e18ff */
[----:B------:R-:W-:-:S03]  /*2f10*/  SHF.L.U32 R4, R8, 0x1f, RZ ;  /* 0x0000001f08047819 */ /* 0x000fc600000006ff */
[----:B------:R-:W-:Y:S01]  /*2f20*/  VIADD R5, R0, 0x140 ;  /* 0x0000014000057836 */ /* 0x000fe20000000000 */
[----:B------:R-:W1:Y:S02]  /*2f30*/  SYNCS.PHASECHK.TRANS64.TRYWAIT P0, [R0+URZ+0x130], R4 ;  /* 0x00013004000075a7 */ /* 0x000e6400080011ff */
[----:B-1----:R-:W-:Y:S05]  /*2f40*/  @!P0 BRA `(.L_x_56) ;  /* 0x0000004000848947 */ /* 0x002fea0003800000 */
.L_x_145:
[----:B------:R-:W-:Y:S01]  /*2f50*/  ULEA UR5, UR6, UR37, 0x3 ;  /* 0x0000002506057291 */ /* 0x000fe2000f8e18ff */
[----:B-1----:R-:W-:Y:S01]  /*2f60*/  PRMT R0, RZ, 0x654, R5 ;  /* 0x00000654ff007816 */ /* 0x002fe20000000005 */
[----:B------:R-:W-:Y:S01]  /*2f70*/  @!P2 IMAD.MOV.U32 R4, RZ, RZ, 0x10 ;  /* 0x00000010ff04a424 */ /* 0x000fe200078e00ff */
[----:B------:R-:W-:Y:S01]  /*2f80*/  SHF.L.U32 R5, R12, 0x1f, RZ ;  /* 0x0000001f0c057819 */ /* 0x000fe200000006ff */
[----:B------:R-:W-:Y:S01]  /*2f90*/  UIADD3 UR4, UPT, UPT, UR5, 0xd0, URZ ;  /* 0x000000d005047890 */ /* 0x000fe2000fffe0ff */
[----:B------:R1:W-:Y:S05]  /*2fa0*/  SYNCS.ARRIVE.TRANS64.RED.A1T0 RZ, [R0+URZ], RZ ;  /* 0x000000ff00ff79a7 */ /* 0x0003ea00081004ff */
[----:B------:R-:W-:Y:S01]  /*2fb0*/  IMAD.U32 R6, RZ, RZ, UR4 ;  /* 0x00000004ff067e24 */ /* 0x000fe2000f8e00ff */
[----:B------:R-:W2:Y:S04]  /*2fc0*/  SYNCS.PHASECHK.TRANS64.TRYWAIT P0, [UR5+0xe0], R5 ;  /* 0x0000e005ff0075a7 */ /* 0x000ea80008001105 */
[----:B------:R-:W-:Y:S01]  /*2fd0*/  PRMT R6, R10, 0x654, R6 ;  /* 0x000006540a067816 */ /* 0x000fe20000000006 */
[----:B-12---:R-:W-:Y:S06]  /*2fe0*/  @!P0 BRA `(.L_x_57) ;  /* 0x0000004000708947 */ /* 0x006fec0003800000 */
.L_x_147:
[----:B------:R-:W-:Y:S01]  /*2ff0*/  ULEA UR4, UR6, UR37, 0x4 ;  /* 0x0000002506047291 */ /* 0x000fe2000f8e20ff */
[----:B------:R-:W-:Y:S01]  /*3000*/  SEL R2, R6, R2, !P2 ;  /* 0x0000000206027207 */ /* 0x000fe20005000000 */
[----:B------:R-:W-:Y:S01]  /*3010*/  UIADD3 UR5, UPT, UPT, UR5, 0xd0, URZ ;  /* 0x000000d005057890 */ /* 0x000fe2000fffe0ff */
[----:B-1----:R-:W-:Y:S01]  /*3020*/  LEA R0, R11, UR37, 0x3 ;  /* 0x000000250b007c11 */ /* 0x002fe2000f8e18ff */
[----:B------:R-:W-:Y:S01]  /*3030*/  UIADD3 UR4, UPT, UPT, UR4, 0x160, URZ ;  /* 0x0000016004047890 */ /* 0x000fe2000fffe0ff */
[----:B------:R1:W-:Y:S01]  /*3040*/  @!P2 SYNCS.ARRIVE.TRANS64.RED RZ, [R2+URZ], R4 ;  /* 0x0000000402ffa9a7 */ /* 0x0003e200080004ff */
[----:B------:R-:W-:Y:S01]  /*3050*/  UIADD3 UR6, UPT, UPT, UR6, 0x1, URZ ;  /* 0x0000000106067890 */ /* 0x000fe2000fffe0ff */
[----:B------:R-:W-:-:S03]  /*3060*/  VIADD R3, R3, 0x1 ;  /* 0x0000000103037836 */ /* 0x000fc60000000000 */
[----:B------:R-:W-:Y:S02]  /*3070*/  UISETP.NE.AND UP0, UPT, UR6, 0x2, UPT ;  /* 0x000000020600788c */ /* 0x000fe4000bf05270 */
[----:B------:R-:W-:Y:S01]  /*3080*/  ISETP.NE.AND P0, PT, R3, 0x2, PT ;  /* 0x000000020300780c */ /* 0x000fe20003f05270 */
[----:B------:R-:W-:Y:S06]  /*3090*/  UGETNEXTWORKID.BROADCAST [UR4], [UR5] ;  /* 0x00000000040073ca */ /* 0x000fec0008000100 */
[----:B------:R-:W-:Y:S02]  /*30a0*/  USEL UR4, URZ, 0x1, UP0 ;  /* 0x00000001ff047887 */ /* 0x000fe40008000000 */
[----:B------:R-:W-:-:S04]  /*30b0*/  USEL UR6, UR6, URZ, UP0 ;  /* 0x000000ff06067287 */ /* 0x000fc80008000000 */
[----:B------:R-:W-:Y:S02]  /*30c0*/  LOP3.LUT R12, R12, UR4, RZ, 0x3c, !PT ;  /* 0x000000040c0c7c12 */ /* 0x000fe4000f8e3cff */
[----:B-1----:R-:W-:-:S04]  /*30d0*/  SHF.L.U32 R4, R9, 0x1f, RZ ;  /* 0x0000001f09047819 */ /* 0x002fc800000006ff */
[----:B------:R-:W1:Y:S02]  /*30e0*/  SYNCS.PHASECHK.TRANS64.TRYWAIT P1, [R0+URZ+0xd0], R4 ;  /* 0x0000d004000075a7 */ /* 0x000e6400080211ff */
[----:B-1----:R-:W-:Y:S05]  /*30f0*/  @!P1 BRA `(.L_x_58) ;  /* 0x0000004000449947 */ /* 0x002fea0003800000 */
.L_x_148:
[----:B-1----:R-:W-:Y:S01]  /*3100*/  LEA R4, R11, UR37, 0x4 ;  /* 0x000000250b047c11 */ /* 0x002fe2000f8e20ff */
[----:B------:R-:W-:Y:S01]  /*3110*/  VIADD R0, R0, 0xe0 ;  /* 0x000000e000007836 */ /* 0x000fe20000000000 */
[----:B------:R-:W-:Y:S01]  /*3120*/  SEL R3, R3, RZ, P0 ;  /* 0x000000ff03037207 */ /* 0x000fe20000000000 */
[----:B------:R-:W-:-:S03]  /*3130*/  VIADD R11, R11, 0x1 ;  /* 0x000000010b0b7836 */ /* 0x000fc60000000000 */
[----:B------:R-:W1:Y:S01]  /*3140*/  LDS.128 R4, [R4+0x160] ;  /* 0x0001600004047984 */ /* 0x000e620000000c00 */
[----:B------:R-:W-:Y:S02]  /*3150*/  PRMT R0, RZ, 0x654, R0 ;  /* 0x00000654ff007816 */ /* 0x000fe40000000000 */
[C---:B------:R-:W-:Y:S01]  /*3160*/  ISETP.NE.AND P1, PT, R11.reuse, 0x2, PT ;  /* 0x000000020b00780c */ /* 0x040fe20003f25270 */
[----:B------:R-:W-:Y:S01]  /*3170*/  @!PT LDS RZ, [RZ] ;  /* 0x00000000fffff984 */ /* 0x000fe20000000800 */
[----:B------:R-:W-:Y:S01]  /*3180*/  @!PT LDS RZ, [RZ] ;  /* 0x00000000fffff984 */ /* 0x000fe20000000800 */
[----:B------:R-:W-:Y:S01]  /*3190*/  @!PT LDS RZ, [RZ] ;  /* 0x00000000fffff984 */ /* 0x000fe20000000800 */
[----:B------:R-:W-:Y:S01]  /*31a0*/  @!PT LDS RZ, [RZ] ;  /* 0x00000000fffff984 */ /* 0x000fe20000000800 */
[----:B------:R2:W-:Y:S06]  /*31b0*/  MEMBAR.ALL.CTA ;  /* 0x0000000000007992 */ /* 0x0005ec0000008000 */
[----:B--2---:R-:W2:Y:S01]  /*31c0*/  FENCE.VIEW.ASYNC.S ;  /* 0x00000000000073c6 */ /* 0x004ea20000000000 */
[----:B------:R-:W-:Y:S01]  /*31d0*/  SEL R11, R11, RZ, P1 ;  /* 0x000000ff0b0b7207 */ /* 0x000fe20000800000 */
[----:B--2---:R2:W-:Y:S01]  /*31e0*/  SYNCS.ARRIVE.TRANS64.RED.A1T0 RZ, [R0+URZ], RZ ;  /* 0x000000ff00ff79a7 */ /* 0x0045e200081004ff */
[----:B-1----:R-:W-:-:S02]  /*31f0*/  LOP3.LUT P3, RZ, R6, 0x1, RZ, 0xc0, !PT ;  /* 0x0000000106ff7812 */ /* 0x002fc4000786c0ff */
[----:B------:R-:W-:-:S04]  /*3200*/  SEL R4, RZ, 0x1, P1 ;  /* 0x00000001ff047807 */ /* 0x000fc80000800000 */
[----:B------:R-:W-:Y:S02]  /*3210*/  LOP3.LUT R9, R9, R4, RZ, 0x3c, !PT ;  /* 0x0000000409097212 */ /* 0x000fe400078e3cff */
[----:B--2---:R-:W-:-:S04]  /*3220*/  SEL R0, RZ, 0x1, P0 ;  /* 0x00000001ff007807 */ /* 0x004fc80000000000 */
[----:B------:R-:W-:Y:S01]  /*3230*/  LOP3.LUT R8, R8, R0, RZ, 0x3c, !PT ;  /* 0x0000000008087212 */ /* 0x000fe200078e3cff */
[----:B------:R-:W-:Y:S06]  /*3240*/  @P3 BRA `(.L_x_59) ;  /* 0xfffffffc002c3947 */ /* 0x000fec000383ffff */
[----:B------:R-:W-:Y:S01]  /*3250*/  ULEA UR5, UR6, UR37, 0x3 ;  /* 0x0000002506057291 */ /* 0x000fe2000f8e18ff */
[----:B------:R-:W-:-:S08]  /*3260*/  SHF.L.U32 R2, R12, 0x1f, RZ ;  /* 0x0000001f0c027819 */ /* 0x000fd000000006ff */
[----:B------:R-:W1:Y:S02]  /*3270*/  SYNCS.PHASECHK.TRANS64 P0, [UR5+0xe0], R2 ;  /* 0x0000e002ff0075a7 */ /* 0x000e640008001005 */
[----:B-1----:R-:W-:Y:S05]  /*3280*/  @P0 BRA `(.L_x_60) ;  /* 0x0000000000080947 */ /* 0x002fea0003800000 */
[----:B------:R-:W1:Y:S02]  /*3290*/  SYNCS.PHASECHK.TRANS64.TRYWAIT P0, [UR5+0xe0], R2 ;  /* 0x0000e002ff0075a7 */ /* 0x000e640008001105 */
[----:B-1----:R-:W-:Y:S05]  /*32a0*/  @!P0 BRA `(.L_x_61) ;  /* 0x0000003c00ec8947 */ /* 0x002fea0003800000 */
.L_x_60:
[----:B------:R-:W-:-:S04]  /*32b0*/  UIADD3 UR4, UPT, UPT, UR6, 0x1, URZ ;  /* 0x0000000106047890 */ /* 0x000fc8000fffe0ff */
[----:B------:R-:W-:-:S04]  /*32c0*/  UISETP.NE.AND UP0, UPT, UR4, 0x2, UPT ;  /* 0x000000020400788c */ /* 0x000fc8000bf05270 */
[----:B------:R-:W-:Y:S02]  /*32d0*/  USEL UR7, URZ, 0x1, UP0 ;  /* 0x00000001ff077887 */ /* 0x000fe40008000000 */
[----:B------:R-:W-:-:S04]  /*32e0*/  USEL UR4, UR4, URZ, UP0 ;  /* 0x000000ff04047287 */ /* 0x000fc80008000000 */
[----:B------:R-:W-:Y:S01]  /*32f0*/  ULEA UR4, UR4, UR37, 0x3 ;  /* 0x0000002504047291 */ /* 0x000fe2000f8e18ff */
[----:B-1----:R-:W-:-:S04]  /*3300*/  LOP3.LUT R2, R12, UR7, RZ, 0x3c, !PT ;  /* 0x000000070c027c12 */ /* 0x002fc8000f8e3cff */
[----:B------:R-:W-:-:S04]  /*3310*/  SHF.L.U32 R0, R2, 0x1f, RZ ;  /* 0x0000001f02007819 */ /* 0x000fc800000006ff */
[----:B------:R-:W1:Y:S02]  /*3320*/  SYNCS.PHASECHK.TRANS64 P0, [UR4+0xe0], R0 ;  /* 0x0000e000ff0075a7 */ /* 0x000e640008001004 */
[----:B-1----:R-:W-:Y:S05]  /*3330*/  @P0 EXIT ;  /* 0x000000000000094d */ /* 0x002fea0003800000 */
[----:B------:R-:W-:Y:S02]  /*3340*/  SHF.L.U32 R2, R2, 0x1f, RZ ;  /* 0x0000001f02027819 */ /* 0x000fe400000006ff */
[----:B------:R-:W-:-:S07]  /*3350*/  MOV R0, UR4 ;  /* 0x0000000400007c02 */ /* 0x000fce0008000f00 */
.L_x_62:
[----:B-1----:R1:W2:Y:S02]  /*3360*/  SYNCS.PHASECHK.TRANS64.TRYWAIT P0, [R0+URZ+0xe0], R2 ;  /* 0x0000e002000075a7 */ /* 0x0022a400080011ff */
[----:B--2---:R-:W-:Y:S05]  /*3370*/  @!P0 NANOSLEEP.SYNCS 0x989680 ;  /* 0x009896800000895d */ /* 0x004fea0003900000 */
[----:B------:R-:W2:Y:S02]  /*3380*/  @!P0 SYNCS.PHASECHK.TRANS64 P0, [R0+URZ+0xe0], R2 ;  /* 0x0000e002000085a7 */ /* 0x000ea400080010ff */
[----:B--2---:R-:W-:Y:S05]  /*3390*/  @P0 EXIT ;  /* 0x000000000000094d */ /* 0x004fea0003800000 */
[----:B------:R-:W-:Y:S05]  /*33a0*/  BRA `(.L_x_62) ;  /* 0xfffffffc00ec7947 */ /* 0x000fea000383ffff */
.L_x_55:
[----:B------:R-:W-:Y:S05]  /*33b0*/  BRA.U UP4, `(.L_x_63) ;  /* 0x0000001504487547 */ /* 0x000fea000b800000 */
[----:B------:R-:W-:Y:S01]  /*33c0*/  UMOV UR6, 0x40 ;  /* 0x0000004000067882 */ /* 0x000fe20000000000 */
[----:B------:R-:W-:Y:S01]  /*33d0*/  NOP ;  /* 0x0000000000007918 */ /* 0x000fe20000000000 */
[----:B------:R-:W-:Y:S01]  /*33e0*/  ULEA UR6, UR37, UR6, 0x18 ;  /* 0x0000000625067291 */ /* 0x000fe2000f8ec0ff */
[----:B------:R-:W-:Y:S02]  /*33f0*/  UMOV UR7, 0x400 ;  /* 0x0000040000077882 */ /* 0x000fe40000000000 */
[----:B------:R-:W-:-:S06]  /*3400*/  ULEA UR37, UR37, UR7, 0x18 ;  /* 0x0000000725257291 */ /* 0x000fcc000f8ec0ff */
[----:B------:R-:W1:Y:S02]  /*3410*/  LDS.U8 R2, [UR6+0x1c] ;  /* 0x00001c06ff027984 */ /* 0x000e640008000000 */
[----:B-1----:R-:W-:-:S13]  /*3420*/  ISETP.NE.AND P0, PT, R2, RZ, PT ;  /* 0x000000ff0200720c */ /* 0x002fda0003f05270 */
[----:B------:R-:W-:Y:S05]  /*3430*/  @P0 BRA `(.L_x_64) ;  /* 0x0000000400080947 */ /* 0x000fea0003800000 */
[----:B------:R-:W-:Y:S02]  /*3440*/  UISETP.NE.U32.AND UP0, UPT, UR5, 0x1, UPT ;  /* 0x000000010500788c */ /* 0x000fe4000bf05070 */
[----:B------:R-:W-:-:S07]  /*3450*/  UIADD3 UR8, UPT, UPT, UR6, 0x8, URZ ;  /* 0x0000000806087890 */ /* 0x000fce000fffe0ff */
[----:B------:R-:W-:Y:S05]  /*3460*/  BRA.U !UP0, `(.L_x_65) ;  /* 0x00000001089c7547 */ /* 0x000fea000b800000 */
[----:B------:R-:W-:Y:S01]  /*3470*/  ELECT P0, URZ, PT ;  /* 0x0000000000ff782f */ /* 0x000fe20003800000 */
[----:B------:R-:W-:-:S12]  /*3480*/  BSSY B0, `(.L_x_65) ;  /* 0x0000025000007945 */ /* 0x000fd80003800000 */
[----:B------:R-:W-:Y:S05]  /*3490*/  @!P0 BRA `(.L_x_66) ;  /* 0x00000000008c8947 */ /* 0x000fea0003800000 */
[----:B------:R-:W-:-:S05]  /*34a0*/  UMOV UR7, 0x10 ;  /* 0x0000001000077882 */ /* 0x000fca0000000000 */
[----:B------:R-:W-:Y:S04]  /*34b0*/  DEPBAR.LE SB1, 0x36 ;  /* 0x00009d800000791a */ /* 0x000fe80000000000 */
[----:B------:R-:W1:Y:S02]  /*34c0*/  UTCATOMSWS.2CTA.FIND_AND_SET.ALIGN UP1, UR7, UR7 ;  /* 0x00000007000775e3 */ /* 0x000e640008220800 */
[----:B-1----:R-:W-:Y:S01]  /*34d0*/  MOV R10, UR7 ;  /* 0x00000007000a7c02 */ /* 0x002fe20008000f00 */
[----:B------:R-:W-:Y:S06]  /*34e0*/  BRA.U UP1, `(.L_x_67) ;  /* 0x0000000101187547 */ /* 0x000fec000b800000 */
.L_x_68:
[----:B------:R-:W-:Y:S05]  /*34f0*/  NANOSLEEP 0x64 ;  /* 0x000000640000795d */ /* 0x000fea0003800000 */
[----:B------:R-:W-:-:S05]  /*3500*/  UMOV UR7, 0x10 ;  /* 0x0000001000077882 */ /* 0x000fca0000000000 */
[----:B------:R-:W-:Y:S04]  /*3510*/  DEPBAR.LE SB1, 0x36 ;  /* 0x00009d800000791a */ /* 0x000fe80000000000 */
[----:B------:R-:W1:Y:S02]  /*3520*/  UTCATOMSWS.2CTA.FIND_AND_SET.ALIGN UP1, UR7, UR7 ;  /* 0x00000007000775e3 */ /* 0x000e640008220800 */
[----:B-1----:R-:W-:Y:S01]  /*3530*/  MOV R10, UR7 ;  /* 0x00000007000a7c02 */ /* 0x002fe20008000f00 */
[----:B------:R-:W-:Y:S05]  /*3540*/  BRA.U !UP1, `(.L_x_68) ;  /* 0xfffffffd09e87547 */ /* 0x000fea000b83ffff */
.L_x_67:
[----:B------:R-:W1:Y:S01]  /*3550*/  LDS R5, [UR6+0x10] ;  /* 0x00001006ff057984 */ /* 0x000e620008000800 */
[----:B------:R-:W-:Y:S01]  /*3560*/  IMAD.U32 R3, RZ, RZ, UR37 ;  /* 0x00000025ff037e24 */ /* 0x000fe2000f8e00ff */
[----:B------:R-:W-:-:S03]  /*3570*/  MOV R2, UR4 ;  /* 0x0000000400027c02 */ /* 0x000fc60008000f00 */
[----:B------:R-:W-:Y:S01]  /*3580*/  VIADD R3, R3, 0x180 ;  /* 0x0000018003037836 */ /* 0x000fe20000000000 */
[----:B-1----:R-:W-:-:S04]  /*3590*/  SHF.L.U32 R5, R5, 0x1f, RZ ;  /* 0x0000001f05057819 */ /* 0x002fc800000006ff */
[----:B------:R-:W1:Y:S02]  /*35a0*/  SYNCS.PHASECHK.TRANS64.TRYWAIT P0, [UR6+0x8], R5 ;  /* 0x00000805ff0075a7 */ /* 0x000e640008001106 */
[----:B-1----:R-:W-:Y:S05]  /*35b0*/  @P0 BRA `(.L_x_69) ;  /* 0x0000000000080947 */ /* 0x002fea0003800000 */
[----:B------:R-:W1:Y:S02]  /*35c0*/  SYNCS.PHASECHK.TRANS64.TRYWAIT P0, [UR6+0x8], R5 ;  /* 0x00000805ff0075a7 */ /* 0x000e640008001106 */
[----:B-1----:R-:W-:Y:S05]  /*35d0*/  @!P0 BRA `(.L_x_70) ;  /* 0x0000003c00388947 */ /* 0x002fea0003800000 */
.L_x_69:
[----:B-1----:R-:W-:Y:S01]  /*35e0*/  HFMA2 R4, -RZ, RZ, 0, 5.9604644775390625e-08 ;  /* 0x00000001ff047431 */ /* 0x002fe200000001ff */
[----:B------:R-:W-:Y:S01]  /*35f0*/  UPRMT UR7, UR4, 0x654, UR8 ;  /* 0x0000065404077896 */ /* 0x000fe20008000008 */
[----:B------:R-:W-:Y:S01]  /*3600*/  IMAD.MOV.U32 R7, RZ, RZ, 0xffff ;  /* 0x0000ffffff077424 */ /* 0x000fe200078e00ff */
[----:B------:R-:W-:Y:S01]  /*3610*/  PRMT R2, R2, 0x654, R3 ;  /* 0x0000065402027816 */ /* 0x000fe20000000003 */
[----:B------:R-:W-:Y:S02]  /*3620*/  IMAD.MOV.U32 R5, RZ, RZ, 0x4 ;  /* 0x00000004ff057424 */ /* 0x000fe400078e00ff */
[----:B------:R-:W-:Y:S01]  /*3630*/  IMAD.SHL.U32 R9, R10, 0x20, RZ ;  /* 0x000000200a097824 */ /* 0x000fe200078e00ff */
[----:B------:R-:W-:Y:S02]  /*3640*/  MOV R3, UR7 ;  /* 0x0000000700037c02 */ /* 0x000fe40008000f00 */
[-C--:B------:R-:W-:Y:S01]  /*3650*/  SHF.L.U32 R7, R7, R10.reuse, RZ ;  /* 0x0000000a07077219 */ /* 0x080fe200000006ff */
[----:B------:R1:W-:Y:S01]  /*3660*/  SYNCS.ARRIVE.TRANS64.RED RZ, [UR7], R5 ;  /* 0x00000005ffff79a7 */ /* 0x0003e20008000407 */
[----:B------:R-:W-:Y:S01]  /*3670*/  SHF.L.U32 R6, R4, R10, RZ ;  /* 0x0000000a04067219 */ /* 0x000fe200000006ff */
[----:B------:R1:W-:Y:S04]  /*3680*/  STS [UR37+0x180], R9 ;  /* 0x00018009ff007988 */ /* 0x0003e80008000825 */
[----:B------:R1:W-:Y:S04]  /*3690*/  STAS [R2.64], R10 ;  /* 0x0000000a02007dbd */ /* 0x0003e8000c0008ff */
[----:B------:R1:W-:Y:S04]  /*36a0*/  ATOMS.OR RZ, [UR6+0x14], R7 ;  /* 0x00001407ffff798c */ /* 0x0003e8000b000006 */
[----:B------:R1:W-:Y:S04]  /*36b0*/  ATOMS.OR RZ, [UR6+0x18], R6 ;  /* 0x00001806ffff798c */ /* 0x0003e8000b000006 */
[----:B------:R1:W-:Y:S02]  /*36c0*/  ATOMS.XOR RZ, [UR6+0x10], R4 ;  /* 0x00001004ffff798c */ /* 0x0003e4000b800006 */
.L_x_66:
[----:B------:R-:W-:Y:S05]  /*36d0*/  BSYNC B0 ;  /* 0x0000000000007941 */ /* 0x000fea0003800000 */
.L_x_65:
[----:B------:R-:W-:Y:S05]  /*36e0*/  BRA.U UP0, `(.L_x_71) ;  /* 0x00000001006c7547 */ /* 0x000fea000b800000 */
[----:B------:R-:W-:-:S03]  /*36f0*/  UMOV UR7, 0xffffffff ;  /* 0xffffffff00077882 */ /* 0x000fc60000000000 */
[----:B------:R-:W-:Y:S05]  /*3700*/  BRA.DIV UR7, `(.L_x_72) ;  /* 0x0000003e07047947 */ /* 0x000fea000b800000 */
[----:B------:R-:W-:-:S13]  /*3710*/  ELECT P6, URZ, PT ;  /* 0x0000000000ff782f */ /* 0x000fda00038c0000 */
.L_x_152:
[----:B------:R-:W-:Y:S05]  /*3720*/  @!P6 BRA `(.L_x_71) ;  /* 0x00000000005ce947 */ /* 0x000fea0003800000 */
[----:B-1----:R-:W1:Y:S02]  /*3730*/  LDS R3, [UR6+0x10] ;  /* 0x00001006ff037984 */ /* 0x002e640008000800 */
[----:B-1----:R-:W-:-:S04]  /*3740*/  SHF.L.U32 R3, R3, 0x1f, RZ ;  /* 0x0000001f03037819 */ /* 0x002fc800000006ff */
[----:B------:R-:W1:Y:S02]  /*3750*/  SYNCS.PHASECHK.TRANS64.TRYWAIT P0, [UR6+0x8], R3 ;  /* 0x00000803ff0075a7 */ /* 0x000e640008001106 */
[----:B-1----:R-:W-:Y:S05]  /*3760*/  @P0 BRA `(.L_x_73) ;  /* 0x0000000000080947 */ /* 0x002fea0003800000 */
[----:B------:R-:W1:Y:S02]  /*3770*/  SYNCS.PHASECHK.TRANS64.TRYWAIT P0, [UR6+0x8], R3 ;  /* 0x00000803ff0075a7 */ /* 0x000e640008001106 */
[----:B-1----:R-:W-:Y:S05]  /*3780*/  @!P0 BRA `(.L_x_74) ;  /* 0x0000003c00048947 */ /* 0x002fea0003800000 */
.L_x_73:
[----:B------:R-:W2:Y:S01]  /*3790*/  LDS R5, [UR37+0x180] ;  /* 0x00018025ff057984 */ /* 0x000ea20008000800 */
[----:B-1----:R-:W-:Y:S02]  /*37a0*/  HFMA2 R2, -RZ, RZ, 0, 5.9604644775390625e-08 ;  /* 0x00000001ff027431 */ /* 0x002fe400000001ff */
[----:B------:R-:W-:Y:S01]  /*37b0*/  IMAD.MOV.U32 R3, RZ, RZ, 0xffff ;  /* 0x0000ffffff037424 */ /* 0x000fe200078e00ff */
[----:B------:R-:W-:Y:S01]  /*37c0*/  UPRMT UR7, UR4, 0x654, UR8 ;  /* 0x0000065404077896 */ /* 0x000fe20008000008 */
[----:B--2---:R-:W-:-:S03]  /*37d0*/  IMAD.SHL.U32 R4, R5, 0x20, RZ ;  /* 0x0000002005047824 */ /* 0x004fc600078e00ff */
[-C--:B------:R-:W-:Y:S02]  /*37e0*/  SHF.L.U32 R3, R3, R5.reuse, RZ ;  /* 0x0000000503037219 */ /* 0x080fe400000006ff */
[----:B------:R-:W-:Y:S01]  /*37f0*/  SHF.L.U32 R5, R2, R5, RZ ;  /* 0x0000000502057219 */ /* 0x000fe200000006ff */
[----:B------:R2:W-:Y:S04]  /*3800*/  STS [UR37+0x180], R4 ;  /* 0x00018004ff007988 */ /* 0x0005e80008000825 */
[----:B------:R2:W-:Y:S04]  /*3810*/  ATOMS.OR RZ, [UR6+0x14], R3 ;  /* 0x00001403ffff798c */ /* 0x0005e8000b000006 */
[----:B------:R2:W-:Y:S01]  /*3820*/  ATOMS.OR RZ, [UR6+0x18], R5 ;  /* 0x00001805ffff798c */ /* 0x0005e2000b000006 */
[----:B------:R-:W-:Y:S03]  /*3830*/  SYNCS.ARRIVE.TRANS64.RED.A1T0 RZ, [UR7], RZ ;  /* 0x000000ffffff79a7 */ /* 0x000fe60008100407 */
[----:B------:R2:W-:Y:S01]  /*3840*/  ATOMS.XOR RZ, [UR6+0x10], R2 ;  /* 0x00001002ffff798c */ /* 0x0005e2000b800006 */
[----:B------:R-:W-:Y:S05]  /*3850*/  BRA `(.L_x_71) ;  /* 0x0000000000107947 */ /* 0x000fea0003800000 */
.L_x_64:
[----:B------:R-:W-:-:S05]  /*3860*/  MOV R2, 0xffffffff ;  /* 0xffffffff00027802 */ /* 0x000fca0000000f00 */
[----:B------:R1:W-:Y:S02]  /*3870*/  STS [UR37+0x180], R2 ;  /* 0x00018002ff007988 */ /* 0x0003e40008000825 */
[----:B-1----:R-:W-:Y:S02]  /*3880*/  MOV R2, 0x38a0 ;  /* 0x000038a000027802 */ /* 0x002fe40000000f00 */
[----:B-----5:R-:W-:Y:S05]  /*3890*/  CALL.REL.NOINC `($__internal_1_$__cuda_sm10x_tcgen05_guardrail_trap_phase_invalid_during_alloc) ;  /* 0x00000040000c7944 */ /* 0x020fea0003c00000 */
.L_x_71:
[----:B------:R-:W-:Y:S05]  /*38a0*/  WARPSYNC.ALL ;  /* 0x0000000000007948 */ /* 0x000fea0003800000 */
[----:B------:R-:W3:Y:S01]  /*38b0*/  S2UR UR7, SR_CgaCtaId ;  /* 0x00000000000779c3 */ /* 0x000ee20000008800 */
[----:B------:R-:W-:Y:S01]  /*38c0*/  UMOV UR6, 0x400 ;  /* 0x0000040000067882 */ /* 0x000fe20000000000 */
[----:B------:R-:W-:-:S06]  /*38d0*/  NOP ;  /* 0x0000000000007918 */ /* 0x000fcc0000000000 */
[----:B------:R-:W-:Y:S06]  /*38e0*/  BAR.ARV 0x6, 0xa0 ;  /* 0x0182800000007b1d */ /* 0x000fec0000002000 */
[----:B------:R-:W4:Y:S01]  /*38f0*/  LDCU UR8, c[0x0][0x38c] ;  /* 0x00007180ff0877ac */ /* 0x000f220008000800 */
[----:B------:R-:W-:Y:S01]  /*3900*/  LOP3.LUT R0, R0, 0xffff, RZ, 0xc0, !PT ;  /* 0x0000ffff00007812 */ /* 0x000fe200078ec0ff */
[----:B-1----:R-:W-:Y:S01]  /*3910*/  IMAD.MOV.U32 R10, RZ, RZ, 0x1 ;  /* 0x00000001ff0a7424 */ /* 0x002fe200078e00ff */
[----:B------:R-:W-:Y:S01]  /*3920*/  LOP3.LUT R8, R8, 0xffff, RZ, 0xc0, !PT ;  /* 0x0000ffff08087812 */ /* 0x000fe200078ec0ff */
[----:B------:R-:W-:Y:S01]  /*3930*/  UMOV UR19, URZ ;  /* 0x000000ff00137c82 */ /* 0x000fe20008000000 */
[----:B------:R-:W-:Y:S01]  /*3940*/  R2UR UR10, R0 ;  /* 0x00000000000a72ca */ /* 0x000fe200000e0000 */
[----:B------:R-:W-:Y:S01]  /*3950*/  UMOV UR18, URZ ;  /* 0x000000ff00127c82 */ /* 0x000fe20008000000 */
[----:B------:R-:W-:-:S02]  /*3960*/  R2UR UR11, R8 ;  /* 0x00000000080b72ca */ /* 0x000fc400000e0000 */
[----:B------:R-:W-:Y:S01]  /*3970*/  CS2R R8, SRZ ;  /* 0x0000000000087805 */ /* 0x000fe2000001ff00 */
[----:B------:R-:W-:Y:S01]  /*3980*/  UMOV UR17, URZ ;  /* 0x000000ff00117c82 */ /* 0x000fe20008000000 */
[----:B---3--:R-:W-:Y:S02]  /*3990*/  ULEA UR7, UR7, UR6, 0x18 ;  /* 0x0000000607077291 */ /* 0x008fe4000f8ec0ff */
[----:B------:R-:W-:Y:S02]  /*39a0*/  UISETP.NE.AND UP2, UPT, UR5, URZ, UPT ;  /* 0x000000ff0500728c */ /* 0x000fe4000bf45270 */
[----:B------:R-:W-:Y:S02]  /*39b0*/  UIADD3 UR12, UPT, UPT, UR7, 0x1300, URZ ;  /* 0x00001300070c7890 */ /* 0x000fe4000fffe0ff */
[----:B------:R-:W-:Y:S02]  /*39c0*/  UIADD3 UR13, UPT, UPT, UR7, 0x2d300, URZ ;  /* 0x0002d300070d7890 */ /* 0x000fe4000fffe0ff */
[----:B----4-:R-:W-:Y:S01]  /*39d0*/  UIADD3 UR8, UPT, UPT, UR8, 0xff, URZ ;  /* 0x000000ff08087890 */ /* 0x010fe2000fffe0ff */
[----:B--2---:R-:W1:Y:S01]  /*39e0*/  LDS R2, [UR7+0x180] ;  /* 0x00018007ff027984 */ /* 0x004e620008000800 */
[----:B------:R-:W-:-:S02]  /*39f0*/  USHF.R.U32.HI UR12, URZ, 0x4, UR12 ;  /* 0x00000004ff0c7899 */ /* 0x000fc4000801160c */
[----:B------:R-:W-:Y:S02]  /*3a00*/  USHF.R.S32.HI UR6, URZ, 0x1f, UR8 ;  /* 0x0000001fff067899 */ /* 0x000fe40008011408 */
[----:B------:R-:W-:Y:S02]  /*3a10*/  USHF.R.U32.HI UR13, URZ, 0x4, UR13 ;  /* 0x00000004ff0d7899 */ /* 0x000fe4000801160d */
[----:B------:R-:W-:Y:S02]  /*3a20*/  ULEA.HI UR6, UR6, UR8, URZ, 0x8 ;  /* 0x0000000806067291 */ /* 0x000fe4000f8f40ff */
[----:B------:R-:W-:Y:S02]  /*3a30*/  ULOP3.LUT UR12, UR12, 0x3fff, URZ, 0xc0, !UPT ;  /* 0x00003fff0c0c7892 */ /* 0x000fe4000f8ec0ff */
[----:B------:R-:W-:Y:S02]  /*3a40*/  USHF.R.S32.HI UR6, URZ, 0x8, UR6 ;  /* 0x00000008ff067899 */ /* 0x000fe40008011406 */
[----:B------:R-:W-:-:S02]  /*3a50*/  ULOP3.LUT UR13, UR13, 0x3fff, URZ, 0xc0, !UPT ;  /* 0x00003fff0d0d7892 */ /* 0x000fc4000f8ec0ff */
[----:B------:R-:W-:Y:S01]  /*3a60*/  UISETP.LT.AND UP0, UPT, UR6, 0x1, UPT ;  /* 0x000000010600788c */ /* 0x000fe2000bf01270 */
[----:B------:R-:W-:Y:S01]  /*3a70*/  UMOV UR36, 0x0 ;  /* 0x0000000000247882 */ /* 0x000fe20000000000 */
        /* <DEDUP_REMOVED lines=9> */
[----:B------:R-:W-:-:S02]  /*3b10*/  ULOP3.LUT UR12, UR12, 0x10000, URZ, 0xfc, !UPT ;  /* 0x000100000c0c7892 */ /* 0x000fc4000f8efcff */
[----:B------:R-:W-:Y:S02]  /*3b20*/  ULOP3.LUT UR13, UR13, 0x10000, URZ, 0xfc, !UPT ;  /* 0x000100000d0d7892 */ /* 0x000fe4000f8efcff */
[----:B------:R-:W-:Y:S01]  /*3b30*/  USEL UR20, UR6, 0x1, !UP0 ;  /* 0x0000000106147887 */ /* 0x000fe2000c000000 */
[----:B------:R-:W-:Y:S01]  /*3b40*/  UMOV UR26, 0x0 ;  /* 0x00000000001a7882 */ /* 0x000fe20000000000 */
[----:B------:R-:W-:Y:S01]  /*3b50*/  UMOV UR27, 0x80804a0 ;  /* 0x080804a0001b7882 */ /* 0x000fe20000000000 */
[----:B------:R-:W-:Y:S01]  /*3b60*/  UMOV UR24, 0x0 ;  /* 0x0000000000187882 */ /* 0x000fe20000000000 */
[----:B------:R-:W-:Y:S01]  /*3b70*/  UMOV UR25, 0x80804a0 ;  /* 0x080804a000197882 */ /* 0x000fe20000000000 */
[----:B------:R-:W-:Y:S01]  /*3b80*/  UMOV UR22, 0x0 ;  /* 0x0000000000167882 */ /* 0x000fe20000000000 */
[----:B------:R-:W-:Y:S01]  /*3b90*/  UMOV UR23, 0x80804a0 ;  /* 0x080804a000177882 */ /* 0x000fe20000000000 */
[----:B-1----:R-:W-:Y:S01]  /*3ba0*/  R2UR UR21, R2 ;  /* 0x00000000021572ca */ /* 0x002fe200000e0000 */
[----:B------:R-:W-:-:S14]  /*3bb0*/  IMAD.MOV.U32 R2, RZ, RZ, RZ ;  /* 0x000000ffff027224 */ /* 0x000fdc00078e00ff */
.L_x_82:
[C---:B------:R-:W-:Y:S02]  /*3bc0*/  LEA R0, R2.reuse, UR7, 0x3 ;  /* 0x0000000702007c11 */ /* 0x040fe4000f8e18ff */
[----:B------:R-:W-:Y:S02]  /*3bd0*/  SHF.L.U32 R3, R9, 0x1f, RZ ;  /* 0x0000001f09037819 */ /* 0x000fe400000006ff */
[----:B------:R-:W-:Y:S02]  /*3be0*/  LEA R4, R2, UR7, 0x4 ;  /* 0x0000000702047c11 */ /* 0x000fe4000f8e20ff */
[----:B------:R-:W1:Y:S02]  /*3bf0*/  SYNCS.PHASECHK.TRANS64.TRYWAIT P0, [R0+URZ+0xd0], R3 ;  /* 0x0000d003000075a7 */ /* 0x000e6400080011ff */
[----:B-1----:R-:W-:Y:S05]  /*3c00*/  @!P0 BRA `(.L_x_75) ;  /* 0x0000003400fc8947 */ /* 0x002fea0003800000 */
.L_x_153:
[----:B------:R-:W2:Y:S01]  /*3c10*/  LDS.128 R4, [R4+0x160] ;  /* 0x0001600004047984 */ /* 0x000ea20000000c00 */
[----:B-1----:R-:W-:Y:S01]  /*3c20*/  VIADD R0, R0, 0xe0 ;  /* 0x000000e000007836 */ /* 0x002fe20000000000 */
[----:B------:R-:W-:Y:S01]  /*3c30*/  IADD3 R2, PT, PT, R2, 0x1, RZ ;  /* 0x0000000102027810 */ /* 0x000fe20007ffe0ff */
        /* <DEDUP_REMOVED lines=8> */
[----:B------:R-:W-:Y:S05]  /*3cc0*/  BRA.U UP2, `(.L_x_76) ;  /* 0x0000000502587547 */ /* 0x000fea000b800000 */
[----:B------:R-:W3:Y:S01]  /*3cd0*/  LDCU UR8, c[0x0][0x38c] ;  /* 0x00007180ff0877ac */ /* 0x000ee20008000800 */
[----:B------:R-:W-:Y:S02]  /*3ce0*/  PLOP3.LUT P1, PT, PT, PT, PT, 0x80, 0x8 ;  /* 0x000000000008781c */ /* 0x000fe40003f2f070 */
[----:B------:R-:W-:Y:S01]  /*3cf0*/  SHF.L.U32 R3, R10, 0x1f, RZ ;  /* 0x0000001f0a037819 */ /* 0x000fe200000006ff */
[----:B---3--:R-:W-:Y:S02]  /*3d00*/  UISETP.GE.AND UP0, UPT, UR8, 0x1, UPT ;  /* 0x000000010800788c */ /* 0x008fe4000bf06270 */
[----:B------:R-:W-:-:S04]  /*3d10*/  ULEA UR8, UR19, UR7, 0x3 ;  /* 0x0000000713087291 */ /* 0x000fc8000f8e18ff */
[----:B------:R-:W-:-:S05]  /*3d20*/  PLOP3.LUT P0, PT, PT, PT, UP0, 0x80, 0x8 ;  /* 0x000000000008781c */ /* 0x000fca0003f0f008 */
[----:B------:R-:W-:-:S08]  /*3d30*/  @UP0 ULEA UR9, UR18, UR7, 0x3 ;  /* 0x0000000712090291 */ /* 0x000fd0000f8e18ff */
[----:B-1----:R-:W-:-:S04]  /*3d40*/  @P0 SHF.L.U32 R0, R8, 0x1f, RZ ;  /* 0x0000001f08000819 */ /* 0x002fc800000006ff */
[----:B------:R1:W3:Y:S01]  /*3d50*/  @P0 SYNCS.PHASECHK.TRANS64.TRYWAIT P1, [UR9], R0 ;  /* 0x00000000ff0005a7 */ /* 0x0002e20008021109 */
[----:B------:R-:W-:Y:S01]  /*3d60*/  ULEA UR9, UR19, UR21, 0x4 ;  /* 0x0000001513097291 */ /* 0x000fe2000f8e20ff */
[----:B------:R-:W4:Y:S02]  /*3d70*/  SYNCS.PHASECHK.TRANS64.TRYWAIT P0, [UR8+0x110], R3 ;  /* 0x00011003ff0075a7 */ /* 0x000f240008001108 */
[----:B-1-34-:R-:W-:Y:S09]  /*3d80*/  @!P0 BRA `(.L_x_77) ;  /* 0x0000003400b08947 */ /* 0x01aff20003800000 */
.L_x_155:
[----:B------:R-:W-:Y:S01]  /*3d90*/  UMOV UR16, UR17 ;  /* 0x0000001100107c82 */ /* 0x000fe20008000000 */
[----:B------:R-:W-:Y:S05]  /*3da0*/  BRA.U !UP0, `(.L_x_78) ;  /* 0x0000000508107547 */ /* 0x000fea000b800000 */
[----:B------:R-:W-:Y:S02]  /*3db0*/  UIADD3 UR16, UPT, UPT, UR20, UR17, URZ ;  /* 0x0000001114107290 */ /* 0x000fe4000fffe0ff */
[----:B------:R-:W-:Y:S01]  /*3dc0*/  UPLOP3.LUT UP3, UPT, UPT, UPT, UPT, 0x40, 0x4 ;  /* 0x000000000004789c */ /* 0x000fe20003f6e870 */
[----:B------:R-:W-:Y:S01]  /*3dd0*/  UMOV UR15, UR6 ;  /* 0x00000006000f7c82 */ /* 0x000fe20008000000 */
[----:B------:R-:W-:-:S09]  /*3de0*/  UMOV UR58, UR18 ;  /* 0x00000012003a7c82 */ /* 0x000fd20008000000 */
.L_x_81:
[----:B---3--:R-:W-:Y:S01]  /*3df0*/  ULEA UR14, UR58, UR7, 0x3 ;  /* 0x000000073a0e7291 */ /* 0x008fe2000f8e18ff */
[----:B----4-:R-:W-:Y:S11]  /*3e00*/  @P1 BRA `(.L_x_79) ;  /* 0x00000000000c1947 */ /* 0x010ff60003800000 */
[----:B-1----:R-:W-:Y:S04]  /*3e10*/  SHF.L.U32 R3, R8, 0x1f, RZ ;  /* 0x0000001f08037819 */ /* 0x002fe800000006ff */
[----:B------:R-:W1:Y:S02]  /*3e20*/  SYNCS.PHASECHK.TRANS64.TRYWAIT P0, [UR14], R3 ;  /* 0x00000003ff0075a7 */ /* 0x000e64000800110e */
[----:B-1----:R-:W-:Y:S05]  /*3e30*/  @!P0 BRA `(.L_x_80) ;  /* 0x00000034009c8947 */ /* 0x002fea0003800000 */
.L_x_79:
[----:B------:R-:W-:Y:S01]  /*3e40*/  UISETP.NE.AND UP0, UPT, UR15, 0x1, UPT ;  /* 0x000000010f00788c */ /* 0x000fe2000bf05270 */
[----:B------:R-:W-:Y:S01]  /*3e50*/  PLOP3.LUT P1, PT, PT, PT, PT, 0x80, 0x8 ;  /* 0x000000000008781c */ /* 0x000fe20003f2f070 */
[----:B------:R-:W-:Y:S02]  /*3e60*/  UIADD3 UR18, UPT, UPT, UR58, 0x1, URZ ;  /* 0x000000013a127890 */ /* 0x000fe4000fffe0ff */
[----:B------:R-:W-:Y:S02]  /*3e70*/  ULEA UR68, UR58, UR13, 0x8 ;  /* 0x0000000d3a447291 */ /* 0x000fe4000f8e40ff */
[----:B------:R-:W-:Y:S01]  /*3e80*/  UISETP.NE.AND UP1, UPT, UR18, 0xb, UPT ;  /* 0x0000000b1200788c */ /* 0x000fe2000bf25270 */
[----:B------:R-:W-:Y:S01]  /*3e90*/  PLOP3.LUT P0, PT, PT, PT, UP0, 0x80, 0x8 ;  /* 0x000000000008781c */ /* 0x000fe20003f0f008 */
[----:B------:R-:W-:Y:S02]  /*3ea0*/  ULEA UR66, UR58, UR12, 0xa ;  /* 0x0000000c3a427291 */ /* 0x000fe4000f8e50ff */
[----:B------:R-:W-:Y:S02]  /*3eb0*/  USEL UR39, URZ, 0x1, UP1 ;  /* 0x00000001ff277887 */ /* 0x000fe40008800000 */
[----:B------:R-:W-:Y:S02]  /*3ec0*/  USEL UR18, UR18, URZ, UP1 ;  /* 0x000000ff12127287 */ /* 0x000fe40008800000 */
[----:B------:R-:W-:Y:S02]  /*3ed0*/  UIADD3 UR64, UPT, UPT, UR68, 0x2, URZ ;  /* 0x0000000244407890 */ /* 0x000fe4000fffe0ff */
[----:B------:R-:W-:Y:S01]  /*3ee0*/  @UP0 ULEA UR38, UR18, UR7, 0x3 ;  /* 0x0000000712260291 */ /* 0x000fe2000f8e18ff */
[----:B------:R-:W-:Y:S01]  /*3ef0*/  LOP3.LUT R8, R8, UR39, RZ, 0x3c, !PT ;  /* 0x0000002708087c12 */ /* 0x000fe2000f8e3cff */
[----:B------:R-:W-:Y:S02]  /*3f00*/  UIADD3 UR62, UPT, UPT, UR66, 0x2, URZ ;  /* 0x00000002423e7890 */ /* 0x000fe4000fffe0ff */
[----:B------:R-:W-:Y:S01]  /*3f10*/  UIADD3 UR60, UPT, UPT, UR68, 0x4, URZ ;  /* 0x00000004443c7890 */ /* 0x000fe2000fffe0ff */
[----:B-1----:R-:W-:Y:S01]  /*3f20*/  @P0 SHF.L.U32 R0, R8, 0x1f, RZ ;  /* 0x0000001f08000819 */ /* 0x002fe200000006ff */
[----:B------:R-:W-:Y:S02]  /*3f30*/  UIADD3 UR58, UPT, UPT, UR66, 0x4, URZ ;  /* 0x00000004423a7890 */ /* 0x000fe4000fffe0ff */
[----:B------:R-:W-:Y:S01]  /*3f40*/  UIADD3 UR56, UPT, UPT, UR68, 0x6, URZ ;  /* 0x0000000644387890 */ /* 0x000fe2000fffe0ff */
[----:B------:R3:W4:Y:S01]  /*3f50*/  @P0 SYNCS.PHASECHK.TRANS64.TRYWAIT P1, [UR38], R0 ;  /* 0x00000000ff0005a7 */ /* 0x0007220008021126 */
[----:B------:R-:W-:Y:S02]  /*3f60*/  UIADD3 UR54, UPT, UPT, UR66, 0x6, URZ ;  /* 0x0000000642367890 */ /* 0x000fe4000fffe0ff */
        /* <DEDUP_REMOVED lines=10> */
[----:B------:R-:W-:Y:S02]  /*4010*/  UIADD3 UR15, UPT, UPT, UR15, -0x1, URZ ;  /* 0xffffffff0f0f7890 */ /* 0x000fe4000fffe0ff */
[----:B------:R-:W-:Y:S01]  /*4020*/  UISETP.NE.AND UP0, UPT, UR17, UR16, UPT ;  /* 0x000000101100728c */ /* 0x000fe2000bf05270 */
[----:B------:R-:W-:Y:S01]  /*4030*/  UMOV UR69, 0x40004040 ;  /* 0x4000404000457882 */ /* 0x000fe20000000000 */
[----:B------:R-:W-:Y:S01]  /*4040*/  UMOV UR67, 0x40004040 ;  /* 0x4000404000437882 */ /* 0x000fe20000000000 */
[----:B------:R-:W-:Y:S01]  /*4050*/  UMOV UR65, 0x40004040 ;  /* 0x4000404000417882 */ /* 0x000fe20000000000 */
[----:B------:R-:W-:Y:S01]  /*4060*/  UTCIMMA.2CTA gdesc[UR66], gdesc[UR68], tmem[UR9], tmem[UR36], idesc[UR37], UP3 ;  /* 0x00ff2444420075ea */ /* 0x000fe20009a00109 */
[----:B------:R-:W-:Y:S01]  /*4070*/  UPLOP3.LUT UP3, UPT, UPT, UPT, UPT, 0x80, 0x8 ;  /* 0x000000000008789c */ /* 0x000fe20003f6f070 */
[----:B------:R-:W-:Y:S01]  /*4080*/  UMOV UR63, 0x40004040 ;  /* 0x40004040003f7882 */ /* 0x000fe20000000000 */
[----:B------:R-:W-:Y:S01]  /*4090*/  UMOV UR61, 0x40004040 ;  /* 0x40004040003d7882 */ /* 0x000fe20000000000 */
[----:B------:R-:W-:Y:S01]  /*40a0*/  UTCIMMA.2CTA gdesc[UR62], gdesc[UR64], tmem[UR9], tmem[UR34], idesc[UR35], UPT ;  /* 0x00ff22403e0075ea */ /* 0x000fe2000ba00109 */
[----:B------:R-:W-:Y:S01]  /*40b0*/  UMOV UR59, 0x40004040 ;  /* 0x40004040003b7882 */ /* 0x000fe20000000000 */
[----:B------:R-:W-:Y:S01]  /*40c0*/  UMOV UR57, 0x40004040 ;  /* 0x4000404000397882 */ /* 0x000fe20000000000 */
[----:B------:R1:W-:Y:S01]  /*40d0*/  UTCIMMA.2CTA gdesc[UR58], gdesc[UR60], tmem[UR9], tmem[UR32], idesc[UR33], UPT ;  /* 0x00ff203c3a0075ea */ /* 0x0003e2000ba00109 */
        /* <DEDUP_REMOVED lines=11> */
[----:B------:R-:W-:Y:S01]  /*4190*/  UMOV UR39, 0x40004040 ;  /* 0x4000404000277882 */ /* 0x000fe20000000000 */
[----:B------:R3:W-:Y:S01]  /*41a0*/  UTCIMMA.2CTA gdesc[UR42], gdesc[UR44], tmem[UR9], tmem[UR24], idesc[UR25], UPT ;  /* 0x00ff182c2a0075ea */ /* 0x0007e2000ba00109 */
[----:B------:R3:W-:Y:S01]  /*41b0*/  UTCIMMA.2CTA gdesc[UR38], gdesc[UR40], tmem[UR9], tmem[UR22], idesc[UR23], UPT ;  /* 0x00ff1628260075ea */ /* 0x0007e2000ba00109 */
[----:B------:R3:W-:Y:S01]  /*41c0*/  UTCBAR.2CTA.MULTICAST [UR14], URZ, UR11 ;  /* 0x000000ff0e0073e9 */ /* 0x0007e2000820080b */
[----:B-1----:R-:W-:Y:S01]  /*41d0*/  UMOV UR58, UR18 ;  /* 0x00000012003a7c82 */ /* 0x002fe20008000000 */
[----:B------:R-:W-:Y:S05]  /*41e0*/  BRA.U UP0, `(.L_x_81) ;  /* 0xfffffffd00007547 */ /* 0x000fea000b83ffff */
.L_x_78:
[----:B------:R-:W-:Y:S01]  /*41f0*/  UIADD3 UR8, UPT, UPT, UR8, 0xf0, URZ ;  /* 0x000000f008087890 */ /* 0x000fe2000fffe0ff */
[----:B------:R-:W-:-:S08]  /*4200*/  UMOV UR17, UR16 ;  /* 0x0000001000117c82 */ /* 0x000fd00008000000 */
[----:B------:R1:W-:Y:S01]  /*4210*/  UTCBAR.2CTA.MULTICAST [UR8], URZ, UR10 ;  /* 0x000000ff080073e9 */ /* 0x0003e2000820080a */
[----:B------:R-:W-:Y:S02]  /*4220*/  NOP ;  /* 0x0000000000007918 */ /* 0x000fe40000000000 */
.L_x_76:
[----:B------:R-:W-:Y:S01]  /*4230*/  UIADD3 UR19, UPT, UPT, UR19, 0x1, URZ ;  /* 0x0000000113137890 */ /* 0x000fe2000fffe0ff */
[----:B--2---:R-:W-:Y:S02]  /*4240*/  LOP3.LUT P0, RZ, R6, 0x1, RZ, 0xc0, !PT ;  /* 0x0000000106ff7812 */ /* 0x004fe4000780c0ff */
[----:B----4-:R-:W-:Y:S01]  /*4250*/  ISETP.NE.AND P1, PT, R2, 0x2, PT ;  /* 0x000000020200780c */ /* 0x010fe20003f25270 */
[----:B------:R-:W-:-:S03]  /*4260*/  UISETP.NE.AND UP0, UPT, UR19, 0x4, UPT ;  /* 0x000000041300788c */ /* 0x000fc6000bf05270 */
[----:B-1-3--:R-:W-:Y:S01]  /*4270*/  SEL R0, RZ, 0x1, P1 ;  /* 0x00000001ff007807 */ /* 0x00afe20000800000 */
[----:B------:R-:W-:Y:S01]  /*4280*/  USEL UR8, URZ, 0x1, UP0 ;  /* 0x00000001ff087887 */ /* 0x000fe20008000000 */
[----:B------:R-:W-:Y:S01]  /*4290*/  SEL R2, R2, RZ, P1 ;  /* 0x000000ff02027207 */ /* 0x000fe20000800000 */
[----:B------:R-:W-:Y:S01]  /*42a0*/  USEL UR19, UR19, URZ, UP0 ;  /* 0x000000ff13137287 */ /* 0x000fe20008000000 */
[----:B------:R-:W-:-:S03]  /*42b0*/  LOP3.LUT R9, R9, R0, RZ, 0x3c, !PT ;  /* 0x0000000009097212 */ /* 0x000fc600078e3cff */
[----:B------:R-:W-:Y:S01]  /*42c0*/  LOP3.LUT R10, R10, UR8, RZ, 0x3c, !PT ;  /* 0x000000080a0a7c12 */ /* 0x000fe2000f8e3cff */
[----:B------:R-:W-:Y:S07]  /*42d0*/  @P0 BRA `(.L_x_82) ;  /* 0xfffffff800380947 */ /* 0x000fee000383ffff */
[----:B------:R-:W1:Y:S01]  /*42e0*/  S2UR UR6, SR_CgaCtaId ;  /* 0x00000000000679c3 */ /* 0x000e620000008800 */
[----:B------:R-:W-:Y:S01]  /*42f0*/  ELECT P0, URZ, PT ;  /* 0x0000000000ff782f */ /* 0x000fe20003800000 */
[----:B------:R-:W-:Y:S01]  /*4300*/  HFMA2 R0, -RZ, RZ, 0, 5.9604644775390625e-08 ;  /* 0x00000001ff007431 */ /* 0x000fe200000001ff */
[----:B------:R-:W-:-:S05]  /*4310*/  UMOV UR8, 0x40 ;  /* 0x0000004000087882 */ /* 0x000fca0000000000 */
[----:B------:R-:W-:Y:S01]  /*4320*/  UVIRTCOUNT.DEALLOC.SMPOOL 0x80 ;  /* 0x000000800000784c */ /* 0x000fe20000000000 */
[----:B------:R-:W-:Y:S02]  /*4330*/  UISETP.NE.AND UP0, UPT, UR5, URZ, UPT ;  /* 0x000000ff0500728c */ /* 0x000fe4000bf05270 */
[----:B-1----:R-:W-:-:S09]  /*4340*/  ULEA UR6, UR6, UR8, 0x18 ;  /* 0x0000000806067291 */ /* 0x002fd2000f8ec0ff */
[----:B------:R1:W-:Y:S01]  /*4350*/  @P0 STS.U8 [UR6+0x1c], R0 ;  /* 0x00001c00ff000988 */ /* 0x0003e20008000006 */
[----:B------:R-:W-:Y:S05]  /*4360*/  BRA.U UP0, `(.L_x_83) ;  /* 0x0000000100a07547 */ /* 0x000fea000b800000 */
[----:B------:R-:W-:Y:S01]  /*4370*/  UIADD3 UR5, UPT, UPT, UR7, 0x110, URZ ;  /* 0x0000011007057890 */ /* 0x000fe2000fffe0ff */
[----:B------:R-:W-:-:S03]  /*4380*/  SHF.L.U32 R2, R10, 0x1f, RZ ;  /* 0x0000001f0a027819 */ /* 0x000fc600000006ff */
[----:B------:R-:W-:-:S09]  /*4390*/  ULEA UR8, UR19, UR5, 0x3 ;  /* 0x0000000513087291 */ /* 0x000fd2000f8e18ff */
[----:B------:R-:W2:Y:S02]  /*43a0*/  SYNCS.PHASECHK.TRANS64.TRYWAIT P0, [UR8], R2 ;  /* 0x00000002ff0075a7 */ /* 0x000ea40008001108 */
[----:B--2---:R-:W-:Y:S05]  /*43b0*/  @!P0 BRA `(.L_x_84) ;  /* 0x0000003000548947 */ /* 0x004fea0003800000 */
.L_x_158:
        /* <DEDUP_REMOVED lines=9> */
.L_x_160:
        /* <DEDUP_REMOVED lines=9> */
.L_x_162:
[----:B------:R-:W-:-:S04]  /*44e0*/  UIADD3 UR9, UPT, UPT, UR9, 0x1, URZ ;  /* 0x0000000109097890 */ /* 0x000fc8000fffe0ff */
[----:B------:R-:W-:-:S04]  /*44f0*/  UISETP.NE.AND UP1, UPT, UR9, 0x4, UPT ;  /* 0x000000040900788c */ /* 0x000fc8000bf25270 */
[----:B------:R-:W-:Y:S02]  /*4500*/  USEL UR8, URZ, 0x1, UP1 ;  /* 0x00000001ff087887 */ /* 0x000fe40008800000 */
[----:B------:R-:W-:-:S04]  /*4510*/  USEL UR9, UR9, URZ, UP1 ;  /* 0x000000ff09097287 */ /* 0x000fc80008800000 */
[----:B------:R-:W-:Y:S01]  /*4520*/  ULEA UR9, UR9, UR5, 0x3 ;  /* 0x0000000509097291 */ /* 0x000fe2000f8e18ff */
[----:B------:R-:W-:-:S04]  /*4530*/  LOP3.LUT R2, R2, UR8, RZ, 0x3c, !PT ;  /* 0x0000000802027c12 */ /* 0x000fc8000f8e3cff */
[----:B------:R-:W-:Y:S01]  /*4540*/  SHF.L.U32 R2, R2, 0x1f, RZ ;  /* 0x0000001f02027819 */ /* 0x000fe200000006ff */
[----:B-1----:R-:W-:-:S04]  /*4550*/  IMAD.U32 R0, RZ, RZ, UR9 ;  /* 0x00000009ff007e24 */ /* 0x002fc8000f8e00ff */
[----:B------:R1:W2:Y:S03]  /*4560*/  SYNCS.PHASECHK.TRANS64.TRYWAIT P0, [R0+URZ], R2 ;  /* 0x00000002000075a7 */ /* 0x0002a600080011ff */
[----:B--2---:R-:W-:Y:S05]  /*4570*/  @!P0 NANOSLEEP.SYNCS 0x989680 ;  /* 0x009896800000895d */ /* 0x004fea0003900000 */
[----:B------:R-:W2:Y:S02]  /*4580*/  @!P0 SYNCS.PHASECHK.TRANS64 P0, [R0+URZ], R2 ;  /* 0x00000002000085a7 */ /* 0x000ea400080010ff */
[----:B--2---:R-:W-:Y:S05]  /*4590*/  @P0 BRA `(.L_x_87) ;  /* 0x0000000000200947 */ /* 0x004fea0003800000 */
.L_x_88:
[----:B--2---:R2:W3:Y:S02]  /*45a0*/  SYNCS.PHASECHK.TRANS64.TRYWAIT P0, [R0+URZ], R2 ;  /* 0x00000002000075a7 */ /* 0x0044e400080011ff */
[----:B---3--:R-:W-:Y:S05]  /*45b0*/  @!P0 NANOSLEEP.SYNCS 0x989680 ;  /* 0x009896800000895d */ /* 0x008fea0003900000 */
[----:B------:R-:W3:Y:S02]  /*45c0*/  @!P0 SYNCS.PHASECHK.TRANS64 P0, [R0+URZ], R2 ;  /* 0x00000002000085a7 */ /* 0x000ee400080010ff */
[----:B---3--:R-:W-:Y:S05]  /*45d0*/  @!P0 BRA `(.L_x_88) ;  /* 0xfffffffc00f08947 */ /* 0x008fea000383ffff */
[----:B------:R-:W-:Y:S05]  /*45e0*/  BRA `(.L_x_87) ;  /* 0x00000000000c7947 */ /* 0x000fea0003800000 */
.L_x_83:
[----:B------:R-:W-:-:S04]  /*45f0*/  UIADD3 UR5, UPT, UPT, UR7, 0x150, URZ ;  /* 0x0000015007057890 */ /* 0x000fc8000fffe0ff */
[----:B------:R-:W-:-:S09]  /*4600*/  UPRMT UR5, UR4, 0x654, UR5 ;  /* 0x0000065404057896 */ /* 0x000fd20008000005 */
[----:B------:R-:W-:Y:S03]  /*4610*/  SYNCS.ARRIVE.TRANS64.RED.A1T0 RZ, [UR5], RZ ;  /* 0x000000ffffff79a7 */ /* 0x000fe60008100405 */
.L_x_87:
[----:B-12---:R-:W-:Y:S01]  /*4620*/  SHF.L.U32 R2, RZ, 0x1f, RZ ;  /* 0x0000001fff027819 */ /* 0x006fe200000006ff */
[----:B------:R-:W-:Y:S01]  /*4630*/  UIADD3 UR5, UPT, UPT, UR7, 0x150, URZ ;  /* 0x0000015007057890 */ /* 0x000fe2000fffe0ff */
[----:B------:R-:W-:Y:S02]  /*4640*/  PLOP3.LUT P0, PT, PT, PT, UP0, 0x80, 0x8 ;  /* 0x000000000008781c */ /* 0x000fe40003f0f008 */
[----:B------:R-:W1:Y:S02]  /*4650*/  SYNCS.PHASECHK.TRANS64.TRYWAIT P1, [UR7+0x150], R2 ;  /* 0x00015002ff0075a7 */ /* 0x000e640008021107 */
[----:B-1----:R-:W-:Y:S09]  /*4660*/  @!P1 BRA `(.L_x_89) ;  /* 0x0000002c00f09947 */ /* 0x002ff20003800000 */
.L_x_164:
[----:B------:R-:W-:Y:S01]  /*4670*/  @!UP0 UPRMT UR5, UR4, 0x654, UR5 ;  /* 0x0000065404058896 */ /* 0x000fe20008000005 */
[----:B------:R-:W-:Y:S02]  /*4680*/  UMOV UR8, 0xffff ;  /* 0x0000ffff00087882 */ /* 0x000fe40000000000 */
[----:B------:R-:W-:-:S06]  /*4690*/  UMOV UR4, 0x1 ;  /* 0x0000000100047882 */ /* 0x000fcc0000000000 */
[----:B------:R-:W-:Y:S01]  /*46a0*/  @!P0 SYNCS.ARRIVE.TRANS64.RED.A1T0 RZ, [UR5], RZ ;  /* 0x000000ffffff89a7 */ /* 0x000fe20008100405 */
[----:B------:R-:W-:Y:S01]  /*46b0*/  NOP ;  /* 0x0000000000007918 */ /* 0x000fe20000000000 */
[----:B-1----:R-:W1:Y:S01]  /*46c0*/  LDS R0, [UR6+0x14] ;  /* 0x00001406ff007984 */ /* 0x002e620008000800 */
[----:B------:R-:W-:-:S04]  /*46d0*/  ULOP3.LUT UR5, UR21, 0xffff, URZ, 0xc0, !UPT ;  /* 0x0000ffff15057892 */ /* 0x000fc8000f8ec0ff */
[----:B------:R-:W-:-:S04]  /*46e0*/  USHF.R.U32.HI UR5, URZ, 0x5, UR5 ;  /* 0x00000005ff057899 */ /* 0x000fc80008011605 */
[----:B------:R-:W-:Y:S02]  /*46f0*/  USHF.L.U32 UR8, UR8, UR5, URZ ;  /* 0x0000000508087299 */ /* 0x000fe400080006ff */
[----:B------:R-:W-:-:S04]  /*4700*/  USHF.L.U32 UR4, UR4, UR5, URZ ;  /* 0x0000000504047299 */ /* 0x000fc800080006ff */
[----:B-1----:R-:W-:-:S04]  /*4710*/  LOP3.LUT R0, R0, UR8, RZ, 0xc0, !PT ;  /* 0x0000000800007c12 */ /* 0x002fc8000f8ec0ff */
[----:B------:R-:W-:-:S13]  /*4720*/  ISETP.NE.AND P0, PT, R0, UR8, PT ;  /* 0x0000000800007c0c */ /* 0x000fda000bf05270 */
[----:B------:R-:W-:Y:S05]  /*4730*/  @P0 BRA `(.L_x_90) ;  /* 0x0000000000580947 */ /* 0x000fea0003800000 */
[----:B------:R-:W1:Y:S02]  /*4740*/  LDS R0, [UR6+0x18] ;  /* 0x00001806ff007984 */ /* 0x000e640008000800 */
[----:B-1----:R-:W-:-:S04]  /*4750*/  LOP3.LUT R0, R0, UR4, RZ, 0xc0, !PT ;  /* 0x0000000400007c12 */ /* 0x002fc8000f8ec0ff */
[----:B------:R-:W-:-:S13]  /*4760*/  ISETP.NE.AND P0, PT, R0, UR4, PT ;  /* 0x0000000400007c0c */ /* 0x000fda000bf05270 */
[----:B------:R-:W-:Y:S05]  /*4770*/  @P0 BRA `(.L_x_91) ;  /* 0x00000000003c0947 */ /* 0x000fea0003800000 */
[----:B------:R-:W1:Y:S01]  /*4780*/  S2R R2, SR_LANEID ;  /* 0x0000000000027919 */ /* 0x000e620000000000 */
[----:B------:R-:W-:Y:S01]  /*4790*/  ULOP3.LUT UR8, URZ, UR8, URZ, 0x33, !UPT ;  /* 0x00000008ff087292 */ /* 0x000fe2000f8e33ff */
[----:B------:R-:W-:Y:S02]  /*47a0*/  VOTEU.ANY UR7, UPT, PT ;  /* 0x0000000000077886 */ /* 0x000fe400038e0100 */
[----:B------:R-:W-:-:S03]  /*47b0*/  UFLO.U32 UR7, UR7 ;  /* 0x00000007000772bd */ /* 0x000fc600080e0000 */
[----:B------:R-:W-:-:S04]  /*47c0*/  IMAD.U32 R0, RZ, RZ, UR8 ;  /* 0x00000008ff007e24 */ /* 0x000fc8000f8e00ff */
[----:B------:R2:W3:Y:S02]  /*47d0*/  REDUX UR5, R0 ;  /* 0x00000000000573c4 */ /* 0x0004e40000000000 */
[----:B------:R4:W-:Y:S01]  /*47e0*/  UTCATOMSWS.AND URZ, UR8 ;  /* 0x0000000800ff79e3 */ /* 0x0009e20008000000 */
[----:B-1----:R-:W-:Y:S02]  /*47f0*/  ISETP.EQ.U32.AND P0, PT, R2, UR7, PT ;  /* 0x0000000702007c0c */ /* 0x002fe4000bf02070 */
[----:B--2---:R-:W-:Y:S02]  /*4800*/  LOP3.LUT R0, RZ, UR4, RZ, 0x33, !PT ;  /* 0x00000004ff007c12 */ /* 0x004fe4000f8e33ff */
[----:B---3--:R-:W-:Y:S02]  /*4810*/  MOV R2, UR5 ;  /* 0x0000000500027c02 */ /* 0x008fe40008000f00 */
[----:B------:R-:W1:Y:S07]  /*4820*/  REDUX UR4, R0 ;  /* 0x00000000000473c4 */ /* 0x000e6e0000000000 */
[----:B------:R4:W-:Y:S01]  /*4830*/  @P0 ATOMS.AND RZ, [UR6+0x14], R2 ;  /* 0x00001402ffff098c */ /* 0x0009e2000a800006 */
[----:B-1----:R-:W-:-:S05]  /*4840*/  IMAD.U32 R0, RZ, RZ, UR4 ;  /* 0x00000004ff007e24 */ /* 0x002fca000f8e00ff */
[----:B------:R4:W-:Y:S01]  /*4850*/  @P0 ATOMS.AND RZ, [UR6+0x18], R0 ;  /* 0x00001800ffff098c */ /* 0x0009e2000a800006 */
[----:B------:R-:W-:Y:S05]  /*4860*/  BRA `(.L_x_92) ;  /* 0x0000000000147947 */ /* 0x000fea0003800000 */
.L_x_91:
[----:B------:R-:W-:Y:S02]  /*4870*/  MOV R2, 0x4890 ;  /* 0x0000489000027802 */ /* 0x000fe40000000f00 */
[----:B-----5:R-:W-:Y:S05]  /*4880*/  CALL.REL.NOINC `($__internal_0_$__cuda_sm10x_tcgen05_guardrail_trap_col_being_dealloced_not_returned_by_alloc) ;  /* 0x0000003000047944 */ /* 0x020fea0003c00000 */
[----:B------:R-:W-:Y:S05]  /*4890*/  BRA `(.L_x_92) ;  /* 0x0000000000087947 */ /* 0x000fea0003800000 */
.L_x_90:
[----:B------:R-:W-:Y:S02]  /*48a0*/  MOV R2, 0x48c0 ;  /* 0x000048c000027802 */ /* 0x000fe40000000f00 */
[----:B-----5:R-:W-:Y:S05]  /*48b0*/  CALL.REL.NOINC `($__internal_2_$__cuda_sm10x_tcgen05_guardrail_trap_unallocated_columns_being_dealloced) ;  /* 0x0000003000107944 */ /* 0x020fea0003c00000 */
.L_x_92:
[----:B------:R-:W-:Y:S01]  /*48c0*/  NOP ;  /* 0x0000000000007918 */ /* 0x000fe20000000000 */
[----:B----4-:R-:W-:Y:S05]  /*48d0*/  EXIT ;  /* 0x000000000000794d */ /* 0x010fea0003800000 */
.L_x_63:
[----:B------:R-:W-:-:S09]  /*48e0*/  UISETP.NE.OR UP5, UPT, UR10, 0x3, !UP5 ;  /* 0x000000030a00788c */ /* 0x000fd2000efa5670 */
[----:B------:R-:W-:Y:S05]  /*48f0*/  BRA.U UP5, `(.L_x_93) ;  /* 0x0000000905cc7547 */ /* 0x000fea000b800000 */
[----:B------:R-:W1:Y:S01]  /*4900*/  LDC R0, c[0x0][0xb30] ;  /* 0x0002cc00ff007b82 */ /* 0x000e620000000800 */
[----:B------:R-:W2:Y:S01]  /*4910*/  LDCU.64 UR8, c[0x0][0x888] ;  /* 0x00011100ff0877ac */ /* 0x000ea20008000a00 */
[----:B------:R-:W-:Y:S02]  /*4920*/  HFMA2 R27, -RZ, RZ, 0, 0 ;  /* 0x00000000ff1b7431 */ /* 0x000fe400000001ff */
[----:B------:R-:W-:Y:S01]  /*4930*/  IMAD.MOV.U32 R29, RZ, RZ, 0x1 ;  /* 0x00000001ff1d7424 */ /* 0x000fe200078e00ff */
[----:B------:R-:W-:Y:S01]  /*4940*/  MOV R23, 0x800 ;  /* 0x0000080000177802 */ /* 0x000fe20000000f00 */
[----:B------:R-:W3:Y:S01]  /*4950*/  LDCU.64 UR4, c[0x0][0x890] ;  /* 0x00011200ff0477ac */ /* 0x000ee20008000a00 */
[----:B------:R-:W-:Y:S01]  /*4960*/  IMAD.MOV.U32 R28, RZ, RZ, RZ ;  /* 0x000000ffff1c7224 */ /* 0x000fe200078e00ff */
[----:B------:R-:W4:Y:S01]  /*4970*/  LDC R22, c[0x0][0x370] ;  /* 0x0000dc00ff167b82 */ /* 0x000f220000000800 */
[----:B------:R-:W-:Y:S01]  /*4980*/  UMOV UR6, 0x400 ;  /* 0x0000040000067882 */ /* 0x000fe20000000000 */
[----:B------:R-:W-:-:S02]  /*4990*/  UPLOP3.LUT UP1, UPT, UPT, UPT, UPT, 0x40, 0x4 ;  /* 0x000000000004789c */ /* 0x000fc40003f2e870 */
[----:B------:R-:W-:-:S04]  /*49a0*/  ULEA UR6, UR37, UR6, 0x18 ;  /* 0x0000000625067291 */ /* 0x000fc8000f8ec0ff */
[----:B------:R-:W4:Y:S01]  /*49b0*/  LDC R3, c[0x0][0xb0c] ;  /* 0x0002c300ff037b82 */ /* 0x000f220000000800 */
[----:B--2---:R-:W-:Y:S02]  /*49c0*/  UISETP.NE.U32.AND UP2, UPT, UR8, URZ, UPT ;  /* 0x000000ff0800728c */ /* 0x004fe4000bf45070 */
[----:B------:R-:W-:Y:S02]  /*49d0*/  UIADD3 UR8, UPT, UPT, UR6, 0xb0, URZ ;  /* 0x000000b006087890 */ /* 0x000fe4000fffe0ff */
[----:B---3--:R-:W-:-:S03]  /*49e0*/  UISETP.NE.U32.AND UP3, UPT, UR4, URZ, UPT ;  /* 0x000000ff0400728c */ /* 0x008fc6000bf65070 */
[----:B------:R-:W2:Y:S01]  /*49f0*/  LDC R20, c[0x0][0xb20] ;  /* 0x0002c800ff147b82 */ /* 0x000ea20000000800 */
[----:B-1----:R-:W-:Y:S01]  /*4a00*/  ISETP.NE.AND P1, PT, R0, 0x1, PT ;  /* 0x000000010000780c */ /* 0x002fe20003f25270 */
[----:B------:R-:W-:Y:S02]  /*4a10*/  UISETP.NE.AND.EX UP2, UPT, UR9, URZ, UPT, UP2 ;  /* 0x000000ff0900728c */ /* 0x000fe4000bf45320 */
[----:B------:R-:W-:Y:S02]  /*4a20*/  UPRMT UR37, UR37, 0x654, UR8 ;  /* 0x0000065425257896 */ /* 0x000fe40008000008 */
[----:B------:R-:W-:Y:S02]  /*4a30*/  UISETP.NE.AND.EX UP3, UPT, UR5, URZ, UPT, UP3 ;  /* 0x000000ff0500728c */ /* 0x000fe4000bf65330 */
[----:B------:R-:W1:Y:S08]  /*4a40*/  LDC.64 R30, c[0x0][0x348] ;  /* 0x0000d200ff1e7b82 */ /* 0x000e700000000a00 */
[----:B------:R-:W3:Y:S08]  /*4a50*/  LDC.64 R14, c[0x0][0xb10] ;  /* 0x0002c400ff0e7b82 */ /* 0x000ef00000000a00 */
[----:B------:R-:W1:Y:S08]  /*4a60*/  LDC.64 R6, c[0x0][0xb18] ;  /* 0x0002c600ff067b82 */ /* 0x000e700000000a00 */
[----:B------:R-:W1:Y:S08]  /*4a70*/  LDC.64 R4, c[0x0][0xb28] ;  /* 0x0002ca00ff047b82 */ /* 0x000e700000000a00 */
[----:B--2-4-:R-:W1:Y:S02]  /*4a80*/  LDC R21, c[0x0][0x374] ;  /* 0x0000dd00ff157b82 */ /* 0x014e640000000800 */
.L_x_101:
[C---:B------:R-:W-:Y:S02]  /*4a90*/  LEA R0, R28.reuse, UR6, 0x3 ;  /* 0x000000061c007c11 */ /* 0x040fe4000f8e18ff */
[----:B------:R-:W-:Y:S02]  /*4aa0*/  SHF.L.U32 R2, R27, 0x1f, RZ ;  /* 0x0000001f1b027819 */ /* 0x000fe400000006ff */
[----:B------:R-:W-:Y:S02]  /*4ab0*/  LEA R16, R28, UR6, 0x4 ;  /* 0x000000061c107c11 */ /* 0x000fe4000f8e20ff */
[----:B--2---:R-:W2:Y:S02]  /*4ac0*/  SYNCS.PHASECHK.TRANS64.TRYWAIT P0, [R0+URZ+0xd0], R2 ;  /* 0x0000d002000075a7 */ /* 0x004ea400080011ff */
[----:B--2---:R-:W-:Y:S05]  /*4ad0*/  @!P0 BRA `(.L_x_94) ;  /* 0x0000002800ec8947 */ /* 0x004fea0003800000 */
.L_x_165:
[----:B------:R-:W-:Y:S01]  /*4ae0*/  ISETP.GE.AND P0, PT, R26, 0x1, PT ;  /* 0x000000011a00780c */ /* 0x000fe20003f06270 */
[----:B------:R-:W4:Y:S01]  /*4af0*/  LDS.128 R16, [R16+0x160] ;  /* 0x0001600010107984 */ /* 0x000f220000000c00 */
[----:B------:R-:W-:Y:S01]  /*4b00*/  ISETP.NE.U32.AND P4, PT, RZ, UR4, PT ;  /* 0x00000004ff007c0c */ /* 0x000fe2000bf85070 */
[----:B--2---:R-:W-:Y:S01]  /*4b10*/  VIADD R0, R0, 0xe0 ;  /* 0x000000e000007836 */ /* 0x004fe20000000000 */
[----:B------:R-:W-:Y:S02]  /*4b20*/  SHF.L.U32 R24, R29, 0x1f, RZ ;  /* 0x0000001f1d187819 */ /* 0x000fe400000006ff */
[----:B------:R-:W-:Y:S02]  /*4b30*/  ISETP.NE.AND.EX P4, PT, RZ, UR5, PT, P4 ;  /* 0x00000005ff007c0c */ /* 0x000fe4000bf85340 */
[----:B------:R-:W-:Y:S01]  /*4b40*/  PRMT R0, RZ, 0x654, R0 ;  /* 0x00000654ff007816 */ /* 0x000fe20000000000 */
[----:B------:R-:W-:Y:S01]  /*4b50*/  @!PT LDS RZ, [RZ] ;  /* 0x00000000fffff984 */ /* 0x000fe20000000800 */
[----:B------:R-:W-:Y:S01]  /*4b60*/  @!PT LDS RZ, [RZ] ;  /* 0x00000000fffff984 */ /* 0x000fe20000000800 */
[----:B------:R-:W-:Y:S01]  /*4b70*/  @!PT LDS RZ, [RZ] ;  /* 0x00000000fffff984 */ /* 0x000fe20000000800 */
[----:B------:R-:W-:Y:S01]  /*4b80*/  @!PT LDS RZ, [RZ] ;  /* 0x00000000fffff984 */ /* 0x000fe20000000800 */
[----:B------:R2:W-:Y:S06]  /*4b90*/  MEMBAR.ALL.CTA ;  /* 0x0000000000007992 */ /* 0x0005ec0000008000 */
[----:B--2---:R-:W2:Y:S02]  /*4ba0*/  FENCE.VIEW.ASYNC.S ;  /* 0x00000000000073c6 */ /* 0x004ea40000000000 */
[----:B--2---:R2:W-:Y:S01]  /*4bb0*/  SYNCS.ARRIVE.TRANS64.RED.A1T0 RZ, [R0+URZ], RZ ;  /* 0x000000ff00ff79a7 */ /* 0x0045e200081004ff */
[----:B----4-:R-:W-:Y:S11]  /*4bc0*/  LOP3.LUT P3, RZ, R18, 0x1, RZ, 0xc0, !PT ;  /* 0x0000000112ff7812 */ /* 0x010ff6000786c0ff */
[----:B------:R-:W-:Y:S02]  /*4bd0*/  @!UPT UIADD3 URZ, UPT, UPT, URZ, URZ, URZ ;  /* 0x000000fffffff290 */ /* 0x000fe4000fffe0ff */
[----:B------:R-:W-:Y:S02]  /*4be0*/  @P3 MOV R11, R16 ;  /* 0x00000010000b3202 */ /* 0x000fe40000000f00 */
[----:B------:R-:W-:Y:S01]  /*4bf0*/  @P3 LOP3.LUT R10, R17, 0xffff, RZ, 0xc0, !PT ;  /* 0x0000ffff110a3812 */ /* 0x000fe200078ec0ff */
[----:B--2---:R-:W-:Y:S06]  /*4c00*/  @!P0 BRA `(.L_x_95) ;  /* 0x0000000000a48947 */ /* 0x004fec0003800000 */
[-C--:B-1----:R-:W-:Y:S01]  /*4c10*/  IMAD.HI.U32 R0, R21, R7.reuse, RZ ;  /* 0x0000000715007227 */ /* 0x082fe200078e00ff */
[----:B------:R-:W-:Y:S02]  /*4c20*/  ISETP.NE.AND P0, PT, R6, 0x1, PT ;  /* 0x000000010600780c */ /* 0x000fe40003f05270 */
[----:B------:R-:W-:Y:S01]  /*4c30*/  ISETP.NE.AND P2, PT, R26, 0x1, PT ;  /* 0x000000011a00780c */ /* 0x000fe20003f45270 */
[----:B---3--:R-:W-:Y:S01]  /*4c40*/  IMAD.HI.U32 R9, R22, R14, RZ ;  /* 0x0000000e16097227 */ /* 0x008fe200078e00ff */
[----:B------:R-:W-:Y:S02]  /*4c50*/  SHF.R.U32.HI R0, RZ, R20, R0 ;  /* 0x00000014ff007219 */ /* 0x000fe40000011600 */
[----:B------:R-:W-:Y:S01]  /*4c60*/  ISETP.NE.AND P5, PT, R3, 0x1, PT ;  /* 0x000000010300780c */ /* 0x000fe20003fa5270 */
[----:B------:R-:W-:Y:S01]  /*4c70*/  IMAD.HI.U32 R13, R10, R7, RZ ;  /* 0x000000070a0d7227 */ /* 0x000fe200078e00ff */
[----:B------:R-:W-:Y:S02]  /*4c80*/  SHF.R.U32.HI R9, RZ, R15, R9 ;  /* 0x0000000fff097219 */ /* 0x000fe40000011609 */
[----:B------:R-:W-:Y:S01]  /*4c90*/  SEL R0, R21, R0, !P0 ;  /* 0x0000000015007207 */ /* 0x000fe20004000000 */
[----:B------:R-:W-:Y:S01]  /*4ca0*/  IMAD.HI.U32 R12, R11, R14, RZ ;  /* 0x0000000e0b0c7227 */ /* 0x000fe200078e00ff */
[----:B------:R-:W-:Y:S03]  /*4cb0*/  SEL R9, R22, R9, !P5 ;  /* 0x0000000916097207 */ /* 0x000fe60006800000 */
[-C--:B------:R-:W-:Y:S01]  /*4cc0*/  IMAD.HI.U32 R8, R0, R4.reuse, RZ ;  /* 0x0000000400087227 */ /* 0x080fe200078e00ff */
[----:B------:R-:W-:Y:S03]  /*4cd0*/  SHF.R.U32.HI R12, RZ, R15, R12 ;  /* 0x0000000fff0c7219 */ /* 0x000fe6000001160c */
[----:B------:R-:W-:Y:S01]  /*4ce0*/  IMAD.HI.U32 R2, R9, R4, RZ ;  /* 0x0000000409027227 */ /* 0x000fe200078e00ff */
[-C--:B------:R-:W-:Y:S02]  /*4cf0*/  @P2 SHF.R.U32.HI R0, RZ, R5.reuse, R8 ;  /* 0x00000005ff002219 */ /* 0x080fe40000011608 */
[----:B------:R-:W-:Y:S02]  /*4d00*/  SHF.R.U32.HI R8, RZ, R20, R13 ;  /* 0x00000014ff087219 */ /* 0x000fe4000001160d */
[----:B------:R-:W-:Y:S01]  /*4d10*/  @P2 SHF.R.U32.HI R9, RZ, R5, R2 ;  /* 0x00000005ff092219 */ /* 0x000fe20000011602 */
[----:B------:R-:W-:Y:S01]  /*4d20*/  IMAD R0, R26, R0, RZ ;  /* 0x000000001a007224 */ /* 0x000fe200078e02ff */
[----:B------:R-:W-:Y:S02]  /*4d30*/  SEL R8, R10, R8, !P0 ;  /* 0x000000080a087207 */ /* 0x000fe40004000000 */
[----:B------:R-:W-:Y:S01]  /*4d40*/  SEL R2, R11, R12, !P5 ;  /* 0x0000000c0b027207 */ /* 0x000fe20006800000 */
[----:B------:R-:W-:Y:S01]  /*4d50*/  IMAD R12, R26, R9, RZ ;  /* 0x000000091a0c7224 */ /* 0x000fe200078e02ff */
[C---:B------:R-:W-:Y:S01]  /*4d60*/  ISETP.GE.AND P0, PT, R8.reuse, R0, PT ;  /* 0x000000000800720c */ /* 0x040fe20003f06270 */
[----:B------:R-:W-:Y:S03]  /*4d70*/  IMAD.HI.U32 R0, R8, R4, RZ ;  /* 0x0000000408007227 */ /* 0x000fe600078e00ff */
[----:B------:R-:W-:Y:S02]  /*4d80*/  ISETP.GE.OR P0, PT, R2, R12, P0 ;  /* 0x0000000c0200720c */ /* 0x000fe40000706670 */
[-C--:B------:R-:W-:Y:S04]  /*4d90*/  SHF.R.U32.HI R0, RZ, R5.reuse, R0 ;  /* 0x00000005ff007219 */ /* 0x080fe80000011600 */
[----:B------:R-:W-:Y:S05]  /*4da0*/  SEL R13, R8, R0, !P2 ;  /* 0x00000000080d7207 */ /* 0x000fea0005000000 */
[----:B------:R-:W-:Y:S02]  /*4db0*/  IMAD.MOV R12, RZ, RZ, -R13 ;  /* 0x000000ffff0c7224 */ /* 0x000fe400078e0a0d */
[----:B------:R-:W-:Y:S04]  /*4dc0*/  @!P0 IMAD.HI.U32 R0, R2, R4, RZ ;  /* 0x0000000402008227 */ /* 0x000fe800078e00ff */
[----:B------:R-:W-:Y:S01]  /*4dd0*/  IMAD R12, R26, R12, R8 ;  /* 0x0000000c1a0c7224 */ /* 0x000fe200078e0208 */
[----:B------:R-:W-:Y:S04]  /*4de0*/  @!P0 SHF.R.U32.HI R0, RZ, R5, R0 ;  /* 0x00000005ff008219 */ /* 0x000fe80000011600 */
[----:B------:R-:W-:Y:S04]  /*4df0*/  @!P0 SEL R0, R2, R0, !P2 ;  /* 0x0000000002008207 */ /* 0x000fe80005000000 */
[----:B------:R-:W-:Y:S01]  /*4e00*/  @!P0 IADD3 R13, PT, PT, R13, -R0, RZ ;  /* 0x800000000d0d8210 */ /* 0x000fe20007ffe0ff */
[----:B------:R-:W-:Y:S01]  /*4e10*/  @!P0 IMAD R0, R9, R12, R0 ;  /* 0x0000000c09008224 */ /* 0x000fe200078e0200 */
[----:B------:R-:W-:Y:S01]  /*4e20*/  IADD3 R9, PT, PT, -R8, RZ, RZ ;  /* 0x000000ff08097210 */ /* 0x000fe20007ffe1ff */
[--C-:B------:R-:W-:Y:S02]  /*4e30*/  IMAD.MOV R12, RZ, RZ, -R2.reuse ;  /* 0x000000ffff0c7224 */ /* 0x100fe400078e0a02 */
[----:B------:R-:W-:Y:S02]  /*4e40*/  @!P0 IMAD R8, R13, R26, R2 ;  /* 0x0000001a0d088224 */ /* 0x000fe400078e0202 */
[----:B------:R-:W-:Y:S02]  /*4e50*/  @!P0 IMAD.MOV.U32 R2, RZ, RZ, R0 ;  /* 0x000000ffff028224 */ /* 0x000fe400078e0000 */
[----:B------:R-:W-:Y:S02]  /*4e60*/  IMAD R11, R3, R12, R11 ;  /* 0x0000000c030b7224 */ /* 0x000fe400078e020b */
[----:B------:R-:W-:Y:S02]  /*4e70*/  IMAD R10, R6, R9, R10 ;  /* 0x00000009060a7224 */ /* 0x000fe400078e020a */
[----:B------:R-:W-:Y:S02]  /*4e80*/  IMAD R11, R2, R3, R11 ;  /* 0x00000003020b7224 */ /* 0x000fe400078e020b */
[----:B------:R-:W-:Y:S02]  /*4e90*/  IMAD R10, R8, R6, R10 ;  /* 0x00000006080a7224 */ /* 0x000fe400078e020a */
.L_x_95:
[----:B------:R-:W-:Y:S05]  /*4ea0*/  BRA.U UP1, `(.L_x_96) ;  /* 0x0000000101107547 */ /* 0x000fea000b800000 */
[----:B------:R-:W-:Y:S04]  /*4eb0*/  MOV R2, UR7 ;  /* 0x0000000700027c02 */ /* 0x000fe80008000f00 */
[----:B------:R-:W-:Y:S04]  /*4ec0*/  SHF.L.U32 R2, R2, 0x1f, RZ ;  /* 0x0000001f02027819 */ /* 0x000fe800000006ff */
[----:B------:R-:W2:Y:S02]  /*4ed0*/  SYNCS.PHASECHK.TRANS64.TRYWAIT P0, [UR6+0xc8], R2 ;  /* 0x0000c802ff0075a7 */ /* 0x000ea40008001106 */
[----:B--2---:R-:W-:Y:S05]  /*4ee0*/  @!P0 BRA `(.L_x_97) ;  /* 0x0000002400fc8947 */ /* 0x004fea0003800000 */
.L_x_96:
[----:B------:R-:W-:Y:S05]  /*4ef0*/  BRA.U !UP3, `(.L_x_98) ;  /* 0x000000010b347547 */ /* 0x000fea000b800000 */
[----:B------:R-:W-:Y:S01]  /*4f00*/  UPLOP3.LUT UP0, UPT, UPT, UPT, UP2, 0x80, 0x8 ;  /* 0x000000000008789c */ /* 0x000fe20003f0f020 */
[----:B--2---:R-:W-:Y:S02]  /*4f10*/  HFMA2 R0, -RZ, RZ, 0, 5.9604644775390625e-08 ;  /* 0x00000001ff007431 */ /* 0x004fe400000001ff */
[----:B------:R-:W-:Y:S03]  /*4f20*/  IMAD.MOV.U32 R61, RZ, RZ, 0x1 ;  /* 0x00000001ff3d7424 */ /* 0x000fe600078e00ff */
[----:B------:R-:W-:Y:S05]  /*4f30*/  PLOP3.LUT P0, PT, PT, PT, UP0, 0x80, 0x8 ;  /* 0x000000000008781c */ /* 0x000fea0003f0f008 */
[----:B------:R-:W2:Y:S01]  /*4f40*/  @UP0 LDCU.64 UR10, c[0x0][0x888] ;  /* 0x00011100ff0a07ac */ /* 0x000ea20008000a00 */
[----:B------:R-:W-:Y:S07]  /*4f50*/  @UP0 UIMAD UR8, UR36, UR4, URZ ;  /* 0x00000004240802a4 */ /* 0x000fee000f8e02ff */
[----:B------:R-:W-:Y:S01]  /*4f60*/  @!P0 PRMT R61, R0, 0x7610, R61 ;  /* 0x00007610003d8816 */ /* 0x000fe2000000003d */
[----:B--2---:R-:W-:Y:S03]  /*4f70*/  @UP0 UIMAD.WIDE UR10, UR8, 0x4, UR10 ;  /* 0x00000004080a08a5 */ /* 0x004fe6000f8e020a */
[----:B------:R-:W2:Y:S03]  /*4f80*/  @!UP0 LDCU UR8, c[0x0][0x880] ;  /* 0x00011000ff0887ac */ /* 0x000ea60008000800 */
[----:B-----5:R-:W-:Y:S01]  /*4f90*/  IMAD.U32 R34, RZ, RZ, UR10 ;  /* 0x0000000aff227e24 */ /* 0x020fe2000f8e00ff */
[----:B------:R-:W-:Y:S05]  /*4fa0*/  MOV R35, UR11 ;  /* 0x0000000b00237c02 */ /* 0x000fea0008000f00 */
[----:B------:R4:W5:Y:S02]  /*4fb0*/  @P0 LDG.E R34, desc[UR40][R34.64] ;  /* 0x0000002822220981 */ /* 0x000964000c1e1900 */
[----:B--2-4-:R-:W-:Y:S07]  /*4fc0*/  @!P0 IMAD.U32 R34, RZ, RZ, UR8 ;  /* 0x00000008ff228e24 */ /* 0x014fee000f8e00ff */
.L_x_98:
[----:B-----5:R-:W-:Y:S01]  /*4fd0*/  @!P4 ISETP.EQ.AND P5, PT, R34, RZ, PT ;  /* 0x000000ff2200c20c */ /* 0x020fe20003fa2270 */
[----:B------:R-:W-:Y:S01]  /*4fe0*/  @!UPT UIADD3 URZ, UPT, UPT, URZ, URZ, URZ ;  /* 0x000000fffffff290 */ /* 0x000fe2000fffe0ff */
[----:B------:R-:W-:Y:S11]  /*4ff0*/  @!P4 BRA `(.L_x_99) ;  /* 0x000000000014c947 */ /* 0x000ff60003800000 */
[----:B------:R-:W-:Y:S02]  /*5000*/  LOP3.LUT P0, RZ, R61, 0xff, RZ, 0xc0, !PT ;  /* 0x000000ff3dff7812 */ /* 0x000fe4000780c0ff */
[----:B------:R-:W-:Y:S04]  /*5010*/  PLOP3.LUT P5, PT, PT, PT, UP0, 0x80, 0x8 ;  /* 0x000000000008781c */ /* 0x000fe80003faf008 */
[----:B------:R-:W-:Y:S07]  /*5020*/  PLOP3.LUT P5, PT, P5, PT, PT, 0x8, 0x80 ;  /* 0x000000000080781c */ /* 0x000fee0002fae170 */
[----:B------:R-:W-:Y:S11]  /*5030*/  @P0 ISETP.EQ.AND P5, PT, R34, RZ, PT ;  /* 0x000000ff2200020c */ /* 0x000ff60003fa2270 */
[----:B------:R-:W-:Y:S02]  /*5040*/  @!UPT UIADD3 URZ, UPT, UPT, URZ, URZ, URZ ;  /* 0x000000fffffff290 */ /* 0x000fe4000fffe0ff */
.L_x_99:
[----:B------:R-:W4:Y:S01]  /*5050*/  SYNCS.PHASECHK.TRANS64.TRYWAIT P4, [UR6+0xb8], R24 ;  /* 0x0000b818ff0075a7 */ /* 0x000f220008081106 */
[----:B------:R-:W-:Y:S01]  /*5060*/  @P3 SHF.R.U32.HI R25, RZ, 0x10, R17 ;  /* 0x00000010ff193819 */ /* 0x000fe20000011611 */
[----:B------:R-:W-:Y:S01]  /*5070*/  VIADD R28, R28, 0x1 ;  /* 0x000000011c1c7836 */ /* 0x000fe20000000000 */
[----:B------:R-:W5:Y:S08]  /*5080*/  LDC.64 R8, c[0x0][0xb10] ;  /* 0x0002c400ff087b82 */ /* 0x000f700000000a00 */
[----:B------:R-:W1:Y:S08]  /*5090*/  LDC.64 R12, c[0x0][0xb18] ;  /* 0x0002c600ff0c7b82 */ /* 0x000e700000000a00 */
[----:B--2---:R-:W2:Y:S08]  /*50a0*/  @!P1 LDC R0, c[0x0][0xb20] ;  /* 0x0002c800ff009b82 */ /* 0x004eb00000000800 */
[----:B------:R-:W3:Y:S01]  /*50b0*/  @!P1 LDC R2, c[0x0][0xb0c] ;  /* 0x0002c300ff029b82 */ /* 0x000ee20000000800 */
[C---:B-----5:R-:W-:Y:S05]  /*50c0*/  @!P1 IMAD.HI.U32 R8, R11.reuse, R8, RZ ;  /* 0x000000080b089227 */ /* 0x060fea00078e00ff */
[----:B------:R-:W-:Y:S01]  /*50d0*/  @!P1 SHF.R.U32.HI R8, RZ, R9, R8 ;  /* 0x00000009ff089219 */ /* 0x000fe20000011608 */
[----:B-1----:R-:W-:Y:S01]  /*50e0*/  @!P1 IMAD.HI.U32 R13, R10, R13, RZ ;  /* 0x0000000d0a0d9227 */ /* 0x002fe200078e00ff */
[----:B------:R-:W-:Y:S04]  /*50f0*/  @!P1 ISETP.NE.AND P0, PT, R12, 0x1, PT ;  /* 0x000000010c00980c */ /* 0x000fe80003f05270 */
[----:B--2---:R-:W-:Y:S02]  /*5100*/  @!P1 SHF.R.U32.HI R0, RZ, R0, R13 ;  /* 0x00000000ff009219 */ /* 0x004fe4000001160d */
[----:B---3--:R-:W-:Y:S02]  /*5110*/  @!P1 ISETP.NE.AND P2, PT, R2, 0x1, PT ;  /* 0x000000010200980c */ /* 0x008fe40003f45270 */
[----:B------:R-:W-:Y:S02]  /*5120*/  @!P1 SEL R9, R10, R0, !P0 ;  /* 0x000000000a099207 */ /* 0x000fe40004000000 */
[----:B------:R-:W-:Y:S02]  /*5130*/  ELECT P0, URZ, PT ;  /* 0x0000000000ff782f */ /* 0x000fe40003800000 */
[----:B------:R-:W-:Y:S05]  /*5140*/  @!P1 SEL R8, R11, R8, !P2 ;  /* 0x000000080b089207 */ /* 0x000fea0005000000 */
[----:B------:R-:W-:Y:S02]  /*5150*/  @!P1 IMAD.IADD R0, R9, 0x1, -R8 ;  /* 0x0000000109009824 */ /* 0x000fe400078e0a08 */
[----:B------:R-:W-:Y:S02]  /*5160*/  @!P1 IMAD.IADD R8, R8, 0x1, -R9 ;  /* 0x0000000108089824 */ /* 0x000fe400078e0a09 */
[----:B------:R-:W-:Y:S02]  /*5170*/  @!P1 IMAD R11, R0, R2, R11 ;  /* 0x00000002000b9224 */ /* 0x000fe400078e020b */
[----:B------:R-:W-:Y:S01]  /*5180*/  @!P1 IMAD R10, R8, R12, R10 ;  /* 0x0000000c080a9224 */ /* 0x000fe200078e020a */
[----:B----4-:R-:W-:Y:S06]  /*5190*/  @!P4 BRA `(.L_x_100) ;  /* 0x000000240068c947 */ /* 0x010fec0003800000 */
.L_x_168:
[----:B------:R-:W-:Y:S01]  /*51a0*/  PLOP3.LUT P5, PT, P5, P0, PT, 0xf2, 0x2f ;  /* 0x00000000002f781c */ /* 0x000fe20002fa1e72 */
[----:B------:R-:W-:Y:S01]  /*51b0*/  UMOV UR14, 0x0 ;  /* 0x00000000000e7882 */ /* 0x000fe20000000000 */
[----:B------:R-:W-:Y:S01]  /*51c0*/  LOP3.LUT R29, R29, 0x1, RZ, 0x3c, !PT ;  /* 0x000000011d1d7812 */ /* 0x000fe200078e3cff */
[----:B------:R-:W-:Y:S01]  /*51d0*/  UMOV UR15, 0x10000000 ;  /* 0x10000000000f7882 */ /* 0x000fe20000000000 */
[----:B------:R-:W-:Y:S01]  /*51e0*/  UMOV UR12, UR36 ;  /* 0x00000024000c7c82 */ /* 0x000fe20008000000 */
[----:B------:R-:W-:Y:S08]  /*51f0*/  @P3 R2UR UR36, R25 ;  /* 0x00000000192432ca */ /* 0x000ff000000e0000 */
[----:B------:R-:W-:Y:S01]  /*5200*/  @!P5 IADD3 R2, P0, PT, R30, 0x580, RZ ;  /* 0x000005801e02d810 */ /* 0x000fe20007f1e0ff */
[----:B------:R-:W-:Y:S01]  /*5210*/  @!P5 IMAD.SHL.U32 R60, R60, 0x20, RZ ;  /* 0x000000203c3cd824 */ /* 0x000fe200078e00ff */
[----:B------:R-:W-:Y:S01]  /*5220*/  VOTEU.ALL UP1, P5 ;  /* 0x0000000000ff7886 */ /* 0x000fe20002820000 */
[----:B------:R-:W-:Y:S01]  /*5230*/  @!P5 IMAD.SHL.U32 R59, R59, 0x40, RZ ;  /* 0x000000403b3bd824 */ /* 0x000fe200078e00ff */
[----:B------:R-:W-:Y:S01]  /*5240*/  @!P5 R2UR UR9, R2 ;  /* 0x000000000209d2ca */ /* 0x000fe200000e0000 */
[----:B-1----:R-:W-:Y:S01]  /*5250*/  @!P5 IMAD.X R0, RZ, RZ, R31, P0 ;  /* 0x000000ffff00d224 */ /* 0x002fe200000e061f */
[----:B------:R-:W-:Y:S01]  /*5260*/  @!P5 R2UR UR10, R60 ;  /* 0x000000003c0ad2ca */ /* 0x000fe200000e0000 */
[----:B------:R-:W-:Y:S01]  /*5270*/  IMAD.IADD R60, R10, 0x1, R47 ;  /* 0x000000010a3c7824 */ /* 0x000fe200078e022f */
[----:B------:R-:W-:Y:S01]  /*5280*/  @!P5 R2UR UR11, R59 ;  /* 0x000000003b0bd2ca */ /* 0x000fe200000e0000 */
[----:B------:R-:W-:Y:S01]  /*5290*/  IMAD.IADD R59, R11, 0x1, R58 ;  /* 0x000000010b3b7824 */ /* 0x000fe200078e023a */
[----:B------:R-:W-:Y:S02]  /*52a0*/  @!P5 R2UR UR8, R0 ;  /* 0x000000000008d2ca */ /* 0x000fe400000e0000 */
[C---:B------:R-:W-:Y:S04]  /*52b0*/  ISETP.NE.AND P0, PT, R28.reuse, 0x2, PT ;  /* 0x000000021c00780c */ /* 0x040fe80003f05270 */
[----:B------:R-:W-:Y:S01]  /*52c0*/  SEL R0, RZ, 0x1, P0 ;  /* 0x00000001ff007807 */ /* 0x000fe20000000000 */
[----:B------:R-:W-:Y:S01]  /*52d0*/  IMAD.U32 R8, RZ, RZ, UR9 ;  /* 0x00000009ff087e24 */ /* 0x000fe2000f8e00ff */
[----:B------:R-:W-:Y:S01]  /*52e0*/  @!UP1 UIADD3 UR9, UPT, UPT, UR6, 0xb0, URZ ;  /* 0x000000b006099890 */ /* 0x000fe2000fffe0ff */
[----:B------:R-:W-:Y:S02]  /*52f0*/  SEL R28, R28, RZ, P0 ;  /* 0x000000ff1c1c7207 */ /* 0x000fe40000000000 */
[----:B------:R-:W-:Y:S02]  /*5300*/  LOP3.LUT R27, R27, R0, RZ, 0x3c, !PT ;  /* 0x000000001b1b7212 */ /* 0x000fe400078e3cff */
[----:B------:R-:W-:Y:S01]  /*5310*/  IMAD.U32 R9, RZ, RZ, UR8 ;  /* 0x00000008ff097e24 */ /* 0x000fe2000f8e00ff */
[----:B------:R-:W-:Y:S01]  /*5320*/  @!P5 R2UR UR16, R8 ;  /* 0x000000000810d2ca */ /* 0x000fe200000e0000 */
[----:B------:R-:W-:Y:S01]  /*5330*/  @!UP1 UIADD3 UR8, UPT, UPT, UR6, 0x200, URZ ;  /* 0x0000020006089890 */ /* 0x000fe2000fffe0ff */
[----:B------:R-:W-:Y:S02]  /*5340*/  VOTEU.ALL UP1, P5 ;  /* 0x0000000000ff7886 */ /* 0x000fe40002820000 */
[----:B------:R-:W-:Y:S11]  /*5350*/  @!P5 R2UR UR17, R9 ;  /* 0x000000000911d2ca */ /* 0x000ff600000e0000 */
[----:B------:R-:W-:Y:S02]  /*5360*/  @!UPT UIADD3 URZ, UPT, UPT, URZ, URZ, URZ ;  /* 0x000000fffffff290 */ /* 0x000fe4000fffe0ff */
[----:B------:R2:W-:Y:S01]  /*5370*/  @!UP1 UTMALDG.3D [UR8], [UR16], desc[UR14] ;  /* 0x00000e08100095b4 */ /* 0x0005e20008011000 */
[----:B------:R2:W-:Y:S01]  /*5380*/  @!P5 SYNCS.ARRIVE.TRANS64.RED.A0TR RZ, [UR6+0xb0], R23 ;  /* 0x0000b017ffffd9a7 */ /* 0x0005e20008300406 */
[----:B------:R-:W-:Y:S01]  /*5390*/  UPLOP3.LUT UP1, UPT, UPT, UPT, UPT, 0x80, 0x8 ;  /* 0x000000000008789c */ /* 0x000fe20003f2f070 */
[----:B------:R-:W-:Y:S01]  /*53a0*/  SYNCS.ARRIVE.TRANS64.RED.A1T0 RZ, [UR37], RZ ;  /* 0x000000ffffff79a7 */ /* 0x000fe20008100425 */
[----:B------:R-:W-:Y:S09]  /*53b0*/  @P3 BRA `(.L_x_101) ;  /* 0xfffffff400b43947 */ /* 0x000ff2000383ffff */
[----:B------:R-:W-:Y:S07]  /*53c0*/  MOV R0, UR6 ;  /* 0x0000000600007c02 */ /* 0x000fee0008000f00 */
.L_x_102:
[----:B-1----:R-:W-:-:S04]  /*53d0*/  SHF.L.U32 R2, R29, 0x1f, RZ ;  /* 0x0000001f1d027819 */ /* 0x002fc800000006ff */
[----:B------:R1:W3:Y:S03]  /*53e0*/  SYNCS.PHASECHK.TRANS64.TRYWAIT P0, [R0+URZ+0xb8], R2 ;  /* 0x0000b802000075a7 */ /* 0x0002e600080011ff */
[----:B---3--:R-:W-:Y:S05]  /*53f0*/  @!P0 NANOSLEEP.SYNCS 0x989680 ;  /* 0x009896800000895d */ /* 0x008fea0003900000 */
[----:B------:R-:W3:Y:S02]  /*5400*/  @!P0 SYNCS.PHASECHK.TRANS64 P0, [R0+URZ+0xb8], R2 ;  /* 0x0000b802000085a7 */ /* 0x000ee400080010ff */
[----:B--23--:R-:W-:Y:S05]  /*5410*/  @P0 EXIT ;  /* 0x000000000000094d */ /* 0x00cfea0003800000 */
[----:B------:R-:W-:Y:S05]  /*5420*/  BRA `(.L_x_102) ;  /* 0xfffffffc00e87947 */ /* 0x000fea000383ffff */
.L_x_93:
[----:B------:R-:W-:-:S06]  /*5430*/  UISETP.GE.AND UP1, UPT, UR10, 0x4, UPT ;  /* 0x000000040a00788c */ /* 0x000fcc000bf26270 */
[----:B------:R-:W-:-:S13]  /*5440*/  PLOP3.LUT P0, PT, PT, PT, UP1, 0x80, 0x8 ;  /* 0x000000000008781c */ /* 0x000fda0003f0f018 */
[----:B------:R-:W-:Y:S05]  /*5450*/  @!P0 EXIT ;  /* 0x000000000000894d */ /* 0x000fea0003800000 */
[----:B------:R-:W-:Y:S01]  /*5460*/  BAR.SYNC.DEFER_BLOCKING 0x6, 0xa0 ;  /* 0x0182800000007b1d */ /* 0x000fe20000010000 */
[----:B------:R-:W-:Y:S01]  /*5470*/  IMAD.SHL.U32 R5, R65, 0x20, RZ ;  /* 0x0000002041057824 */ /* 0x000fe200078e00ff */
[----:B------:R-:W-:Y:S01]  /*5480*/  SHF.R.U32.HI R3, RZ, 0x2, R65 ;  /* 0x00000002ff037819 */ /* 0x000fe20000011641 */
[----:B------:R-:W-:Y:S01]  /*5490*/  IMAD.SHL.U32 R4, R67, 0x200000, RZ ;  /* 0x0020000043047824 */ /* 0x000fe200078e00ff */
[----:B------:R-:W-:Y:S01]  /*54a0*/  CS2R R70, SRZ ;  /* 0x0000000000467805 */ /* 0x000fe2000001ff00 */
[----:B------:R-:W-:Y:S01]  /*54b0*/  IMAD.U32 R32, R65, 0x10000, RZ ;  /* 0x0001000041207824 */ /* 0x000fe200078e00ff */
[----:B------:R-:W-:Y:S02]  /*54c0*/  UMOV UR43, 0x400 ;  /* 0x00000400002b7882 */ /* 0x000fe40000000000 */
[----:B------:R-:W1:Y:S01]  /*54d0*/  LDC R64, c[0x0][0x370] ;  /* 0x0000dc00ff407b82 */ /* 0x000e620000000800 */
[----:B------:R-:W-:Y:S01]  /*54e0*/  ULEA UR43, UR37, UR43, 0x18 ;  /* 0x0000002b252b7291 */ /* 0x000fe2000f8ec0ff */
[----:B------:R-:W-:Y:S01]  /*54f0*/  LOP3.LUT R2, R5, 0x80, RZ, 0xc0, !PT ;  /* 0x0000008005027812 */ /* 0x000fe200078ec0ff */
[----:B------:R-:W-:Y:S01]  /*5500*/  IMAD.SHL.U32 R66, R67, 0x400, RZ ;  /* 0x0000040043427824 */ /* 0x000fe200078e00ff */
[----:B------:R-:W-:Y:S01]  /*5510*/  LOP3.LUT R4, R4, 0x200000, RZ, 0xc0, !PT ;  /* 0x0020000004047812 */ /* 0x000fe200078ec0ff */
[----:B------:R-:W-:Y:S01]  /*5520*/  UIADD3 UR4, UPT, UPT, UR43, 0xa00, URZ ;  /* 0x00000a002b047890 */ /* 0x000fe2000fffe0ff */
[----:B------:R-:W-:Y:S01]  /*5530*/  LOP3.LUT R3, R2, 0x10, R3, 0xf8, !PT ;  /* 0x0000001002037812 */ /* 0x000fe200078ef803 */
[----:B------:R-:W-:Y:S01]  /*5540*/  IMAD.SHL.U32 R2, R65, 0x4, RZ ;  /* 0x0000000441027824 */ /* 0x000fe200078e00ff */
[----:B------:R-:W2:Y:S01]  /*5550*/  LDC R28, c[0x0][0xb0c] ;  /* 0x0002c300ff1c7b82 */ /* 0x000ea20000000800 */
[----:B------:R-:W-:Y:S01]  /*5560*/  LOP3.LUT R5, R5, 0x360, RZ, 0xc0, !PT ;  /* 0x0000036005057812 */ /* 0x000fe200078ec0ff */
[----:B------:R-:W-:Y:S01]  /*5570*/  IMAD.MOV.U32 R31, RZ, RZ, RZ ;  /* 0x000000ffff1f7224 */ /* 0x000fe200078e00ff */
[----:B------:R-:W-:Y:S01]  /*5580*/  LOP3.LUT R32, R4, 0x400000, R32, 0xf8, !PT ;  /* 0x0040000004207812 */ /* 0x000fe200078ef820 */
[----:B------:R-:W-:Y:S01]  /*5590*/  IMAD.MOV.U32 R74, RZ, RZ, RZ ;  /* 0x000000ffff4a7224 */ /* 0x000fe200078e00ff */
[----:B------:R-:W-:Y:S01]  /*55a0*/  LOP3.LUT R66, R5, 0x400, R66, 0xf8, !PT ;  /* 0x0000040005427812 */ /* 0x000fe200078ef842 */
[----:B------:R-:W-:Y:S01]  /*55b0*/  IMAD.MOV.U32 R69, RZ, RZ, RZ ;  /* 0x000000ffff457224 */ /* 0x000fe200078e00ff */
[----:B------:R-:W-:Y:S01]  /*55c0*/  LOP3.LUT R2, R3, 0x10, R2, 0x78, !PT ;  /* 0x0000001003027812 */ /* 0x000fe200078e7802 */
[----:B------:R-:W3:Y:S01]  /*55d0*/  LDC R62, c[0x0][0xb20] ;  /* 0x0002c800ff3e7b82 */ /* 0x000ee20000000800 */
[----:B------:R-:W4:Y:S01]  /*55e0*/  LDS R0, [UR43+0x180] ;  /* 0x0001802bff007984 */ /* 0x000f220008000800 */
[----:B------:R-:W-:Y:S01]  /*55f0*/  IMAD.U32 R72, RZ, RZ, UR4 ;  /* 0x00000004ff487e24 */ /* 0x000fe2000f8e00ff */
[----:B------:R-:W-:Y:S01]  /*5600*/  LOP3.LUT R66, R66, R2, RZ, 0xfc, !PT ;  /* 0x0000000242427212 */ /* 0x000fe200078efcff */
[----:B------:R-:W1:Y:S04]  /*5610*/  LDCU.64 UR46, c[0x0][0x348] ;  /* 0x00006900ff2e77ac */ /* 0x000e680008000a00 */
[----:B------:R-:W1:Y:S01]  /*5620*/  LDC R27, c[0x0][0xb30] ;  /* 0x0002cc00ff1b7b82 */ /* 0x000e620000000800 */
[----:B------:R-:W1:Y:S01]  /*5630*/  LDCU.64 UR38, c[0x0][0x888] ;  /* 0x00011100ff2677ac */ /* 0x000e620008000a00 */
[----:B------:R-:W-:-:S06]  /*5640*/  UIADD3 UR42, UPT, UPT, UR43, 0x200, URZ ;  /* 0x000002002b2a7890 */ /* 0x000fcc000fffe0ff */
[----:B------:R-:W1:Y:S08]  /*5650*/  LDC.64 R56, c[0x0][0xb10] ;  /* 0x0002c400ff387b82 */ /* 0x000e700000000a00 */
[----:B------:R-:W1:Y:S08]  /*5660*/  LDC.64 R24, c[0x0][0xb18] ;  /* 0x0002c600ff187b82 */ /* 0x000e700000000a00 */
[----:B------:R-:W1:Y:S08]  /*5670*/  LDC.64 R52, c[0x0][0x888] ;  /* 0x00022200ff347b82 */ /* 0x000e700000000a00 */
[----:B------:R-:W1:Y:S01]  /*5680*/  LDC.64 R22, c[0x0][0xb28] ;  /* 0x0002ca00ff167b82 */ /* 0x000e620000000a00 */
[----:B----4-:R-:W-:-:S07]  /*5690*/  IMAD.IADD R32, R0, 0x1, R32 ;  /* 0x0000000100207824 */ /* 0x010fce00078e0220 */
[----:B------:R-:W4:Y:S08]  /*56a0*/  LDC.64 R54, c[0x0][0x890] ;  /* 0x00022400ff367b82 */ /* 0x000f300000000a00 */
[----:B------:R-:W1:Y:S08]  /*56b0*/  LDC.64 R50, c[0x0][0x8b0] ;  /* 0x00022c00ff327b82 */ /* 0x000e700000000a00 */
[----:B------:R-:W1:Y:S08]  /*56c0*/  LDC.64 R48, c[0x0][0x8a8] ;  /* 0x00022a00ff307b82 */ /* 0x000e700000000a00 */
[----:B--23--:R-:W1:Y:S02]  /*56d0*/  LDC R63, c[0x0][0x374] ;  /* 0x0000dd00ff3f7b82 */ /* 0x00ce640000000800 */
.L_x_120:
[----:B------:R-:W-:Y:S02]  /*56e0*/  LEA R0, R74, UR43, 0x3 ;  /* 0x0000002b4a007c11 */ /* 0x000fe4000f8e18ff */
[----:B------:R-:W-:Y:S02]  /*56f0*/  SHF.L.U32 R2, R70, 0x1f, RZ ;  /* 0x0000001f46027819 */ /* 0x000fe400000006ff */
[----:B------:R-:W-:Y:S02]  /*5700*/  LEA R16, R74, UR43, 0x4 ;  /* 0x0000002b4a107c11 */ /* 0x000fe4000f8e20ff */
[----:B--2---:R-:W2:Y:S02]  /*5710*/  SYNCS.PHASECHK.TRANS64.TRYWAIT P0, [R0+URZ+0xd0], R2 ;  /* 0x0000d002000075a7 */ /* 0x004ea400080011ff */
[----:B-12---:R-:W-:Y:S05]  /*5720*/  @!P0 BRA `(.L_x_103) ;  /* 0x00000020001c8947 */ /* 0x006fea0003800000 */
.L_x_169:
[----:B------:R-:W3:Y:S01]  /*5730*/  LDC.64 R10, c[0x0][0xb10] ;  /* 0x0002c400ff0a7b82 */ /* 0x000ee20000000a00 */
[----:B------:R-:W4:Y:S01]  /*5740*/  LDS.128 R16, [R16+0x160] ;  /* 0x0001600010107984 */ /* 0x000f220000000c00 */
[----:B-1----:R-:W-:Y:S01]  /*5750*/  ISETP.NE.AND P1, PT, R27, 0x1, PT ;  /* 0x000000011b00780c */ /* 0x002fe20003f25270 */
[----:B--2---:R-:W-:Y:S01]  /*5760*/  VIADD R0, R0, 0xe0 ;  /* 0x000000e000007836 */ /* 0x004fe20000000000 */
[----:B------:R-:W-:Y:S04]  /*5770*/  ISETP.GE.AND P0, PT, R26, 0x1, PT ;  /* 0x000000011a00780c */ /* 0x000fe80003f06270 */
[----:B------:R-:W1:Y:S01]  /*5780*/  LDC.64 R8, c[0x0][0xb18] ;  /* 0x0002c600ff087b82 */ /* 0x000e620000000a00 */
[----:B------:R-:W-:Y:S01]  /*5790*/  PRMT R0, RZ, 0x654, R0 ;  /* 0x00000654ff007816 */ /* 0x000fe20000000000 */
[----:B------:R-:W-:Y:S01]  /*57a0*/  @!PT LDS RZ, [RZ] ;  /* 0x00000000fffff984 */ /* 0x000fe20000000800 */
[----:B------:R-:W-:Y:S01]  /*57b0*/  @!PT LDS RZ, [RZ] ;  /* 0x00000000fffff984 */ /* 0x000fe20000000800 */
[----:B------:R-:W-:Y:S01]  /*57c0*/  @!PT LDS RZ, [RZ] ;  /* 0x00000000fffff984 */ /* 0x000fe20000000800 */
[----:B------:R-:W-:Y:S01]  /*57d0*/  @!PT LDS RZ, [RZ] ;  /* 0x00000000fffff984 */ /* 0x000fe20000000800 */
[----:B------:R2:W-:Y:S06]  /*57e0*/  MEMBAR.ALL.CTA ;  /* 0x0000000000007992 */ /* 0x0005ec0000008000 */
[----:B--2---:R-:W2:Y:S01]  /*57f0*/  FENCE.VIEW.ASYNC.S ;  /* 0x00000000000073c6 */ /* 0x004ea20000000000 */
[----:B------:R-:W1:Y:S08]  /*5800*/  @!P1 LDC R12, c[0x0][0xb20] ;  /* 0x0002c800ff0c9b82 */ /* 0x000e700000000800 */
[----:B------:R-:W1:Y:S01]  /*5810*/  @!P1 LDC R7, c[0x0][0xb0c] ;  /* 0x0002c300ff079b82 */ /* 0x000e620000000800 */
[----:B--2---:R2:W-:Y:S01]  /*5820*/  SYNCS.ARRIVE.TRANS64.RED.A1T0 RZ, [R0+URZ], RZ ;  /* 0x000000ff00ff79a7 */ /* 0x0045e200081004ff */
[----:B----4-:R-:W-:Y:S04]  /*5830*/  LOP3.LUT P4, RZ, R18, 0x1, RZ, 0xc0, !PT ;  /* 0x0000000112ff7812 */ /* 0x010fe8000788c0ff */
[----:B------:R-:W-:Y:S09]  /*5840*/  P2R R73, PR, RZ, 0x10 ;  /* 0x00000010ff497803 */ /* 0x000ff20000000000 */
[----:B------:R-:W-:Y:S02]  /*5850*/  @P4 MOV R30, R16 ;  /* 0x00000010001e4202 */ /* 0x000fe40000000f00 */
[----:B------:R-:W-:Y:S01]  /*5860*/  @P4 LOP3.LUT R29, R17, 0xffff, RZ, 0xc0, !PT ;  /* 0x0000ffff111d4812 */ /* 0x000fe200078ec0ff */
[----:B--23--:R-:W-:Y:S06]  /*5870*/  @!P0 BRA `(.L_x_104) ;  /* 0x0000000000a48947 */ /* 0x00cfec0003800000 */
[-C--:B------:R-:W-:Y:S01]  /*5880*/  IMAD.HI.U32 R0, R63, R25.reuse, RZ ;  /* 0x000000193f007227 */ /* 0x080fe200078e00ff */
[----:B------:R-:W-:Y:S02]  /*5890*/  ISETP.NE.AND P0, PT, R24, 0x1, PT ;  /* 0x000000011800780c */ /* 0x000fe40003f05270 */
[----:B------:R-:W-:Y:S01]  /*58a0*/  ISETP.NE.AND P2, PT, R26, 0x1, PT ;  /* 0x000000011a00780c */ /* 0x000fe20003f45270 */
[----:B------:R-:W-:Y:S01]  /*58b0*/  IMAD.HI.U32 R4, R64, R56, RZ ;  /* 0x0000003840047227 */ /* 0x000fe200078e00ff */
[----:B------:R-:W-:Y:S02]  /*58c0*/  SHF.R.U32.HI R0, RZ, R62, R0 ;  /* 0x0000003eff007219 */ /* 0x000fe40000011600 */
[----:B------:R-:W-:Y:S01]  /*58d0*/  ISETP.NE.AND P3, PT, R28, 0x1, PT ;  /* 0x000000011c00780c */ /* 0x000fe20003f65270 */
[----:B------:R-:W-:Y:S01]  /*58e0*/  IMAD.HI.U32 R6, R29, R25, RZ ;  /* 0x000000191d067227 */ /* 0x000fe200078e00ff */
[-C--:B------:R-:W-:Y:S02]  /*58f0*/  SHF.R.U32.HI R4, RZ, R57.reuse, R4 ;  /* 0x00000039ff047219 */ /* 0x080fe40000011604 */
        /* <DEDUP_REMOVED lines=14> */
[C---:B------:R-:W-:Y:S03]  /*59e0*/  IMAD.HI.U32 R0, R3.reuse, R22, RZ ;  /* 0x0000001603007227 */ /* 0x040fe600078e00ff */
[C---:B------:R-:W-:Y:S02]  /*59f0*/  ISETP.GE.OR P0, PT, R2.reuse, R5, P0 ;  /* 0x000000050200720c */ /* 0x040fe40000706670 */
[----:B------:R-:W-:Y:S04]  /*5a00*/  SHF.R.U32.HI R0, RZ, R23, R0 ;  /* 0x00000017ff007219 */ /* 0x000fe80000011600 */
[C---:B------:R-:W-:Y:S05]  /*5a10*/  SEL R6, R3.reuse, R0, !P2 ;  /* 0x0000000003067207 */ /* 0x040fea0005000000 */
        /* <DEDUP_REMOVED lines=14> */
[----:B------:R-:W-:Y:S07]  /*5b00*/  IMAD R29, R3, R24, R29 ;  /* 0x00000018031d7224 */ /* 0x000fee00078e021d */
.L_x_104:
[----:B------:R-:W-:Y:S01]  /*5b10*/  @!P1 IMAD.HI.U32 R0, R30, R10, RZ ;  /* 0x0000000a1e009227 */ /* 0x000fe200078e00ff */
[----:B-1----:R-:W-:Y:S01]  /*5b20*/  @!P1 ISETP.NE.AND P0, PT, R8, 0x1, PT ;  /* 0x000000010800980c */ /* 0x002fe20003f05270 */
[----:B------:R-:W-:Y:S01]  /*5b30*/  ULOP3.LUT UP0, URZ, UR42, 0x90, URZ, 0xc0, !UPT ;  /* 0x000000902aff7892 */ /* 0x000fe2000f80c0ff */
[----:B------:R-:W-:Y:S01]  /*5b40*/  @!P1 ISETP.NE.AND P2, PT, R7, 0x1, PT ;  /* 0x000000010700980c */ /* 0x000fe20003f45270 */
[C---:B------:R-:W-:Y:S01]  /*5b50*/  @!P1 IMAD.HI.U32 R2, R29.reuse, R9, RZ ;  /* 0x000000091d029227 */ /* 0x040fe200078e00ff */
[----:B------:R-:W-:Y:S02]  /*5b60*/  @!P1 SHF.R.U32.HI R0, RZ, R11, R0 ;  /* 0x0000000bff009219 */ /* 0x000fe40000011600 */
[----:B------:R-:W-:Y:S01]  /*5b70*/  @P4 SHF.R.U32.HI R68, RZ, 0x10, R17 ;  /* 0x00000010ff444819 */ /* 0x000fe20000011611 */
[----:B------:R-:W-:Y:S01]  /*5b80*/  VIADD R74, R74, 0x1 ;  /* 0x000000014a4a7836 */ /* 0x000fe20000000000 */
[----:B------:R-:W-:Y:S02]  /*5b90*/  @!P1 SHF.R.U32.HI R2, RZ, R12, R2 ;  /* 0x0000000cff029219 */ /* 0x000fe40000011602 */
[----:B------:R-:W-:Y:S02]  /*5ba0*/  @!P1 SEL R3, R30, R0, !P2 ;  /* 0x000000001e039207 */ /* 0x000fe40005000000 */
[----:B------:R-:W-:Y:S05]  /*5bb0*/  @!P1 SEL R2, R29, R2, !P0 ;  /* 0x000000021d029207 */ /* 0x000fea0004000000 */
[----:B------:R-:W-:Y:S02]  /*5bc0*/  @!P1 IMAD.IADD R0, R2, 0x1, -R3 ;  /* 0x0000000102009824 */ /* 0x000fe400078e0a03 */
[----:B------:R-:W-:Y:S02]  /*5bd0*/  @!P1 IMAD.IADD R2, R3, 0x1, -R2 ;  /* 0x0000000103029824 */ /* 0x000fe400078e0a02 */
[----:B------:R-:W-:Y:S02]  /*5be0*/  @!P1 IMAD R30, R0, R7, R30 ;  /* 0x00000007001e9224 */ /* 0x000fe400078e021e */
[----:B------:R-:W-:Y:S01]  /*5bf0*/  @!P1 IMAD R29, R2, R8, R29 ;  /* 0x00000008021d9224 */ /* 0x000fe200078e021d */
[----:B------:R-:W-:Y:S06]  /*5c00*/  BRA.U !UP0, `(.L_x_105) ;  /* 0x0000000108407547 */ /* 0x000fec000b800000 */
[----:B------:R-:W1:Y:S01]  /*5c10*/  LDCU.64 UR8, c[0x4][0x80] ;  /* 0x01001000ff0877ac */ /* 0x000e620008000a00 */
[----:B------:R-:W-:Y:S01]  /*5c20*/  MOV R3, 0x0 ;  /* 0x0000000000037802 */ /* 0x000fe20000000f00 */
[----:B------:R-:W-:Y:S02]  /*5c30*/  HFMA2 R12, -RZ, RZ, 0, 5.9604644775390625e-08 ;  /* 0x00000001ff0c7431 */ /* 0x000fe400000001ff */
[----:B------:R-:W-:Y:S02]  /*5c40*/  IMAD.MOV.U32 R8, RZ, RZ, 0x70 ;  /* 0x00000070ff087424 */ /* 0x000fe400078e00ff */
[----:B------:R-:W-:Y:S01]  /*5c50*/  IMAD.MOV.U32 R13, RZ, RZ, RZ ;  /* 0x000000ffff0d7224 */ /* 0x000fe200078e00ff */
[----:B------:R-:W2:Y:S01]  /*5c60*/  LDCU.64 UR6, c[0x4][0x88] ;  /* 0x01001100ff0677ac */ /* 0x000ea20008000a00 */
[----:B------:R-:W3:Y:S01]  /*5c70*/  LDC.64 R2, c[0x4][R3] ;  /* 0x0100000003027b82 */ /* 0x000ee20000000a00 */
[----:B------:R-:W4:Y:S01]  /*5c80*/  LDCU.64 UR4, c[0x4][0x8] ;  /* 0x01000100ff0477ac */ /* 0x000f220008000a00 */
[----:B-1----:R-:W-:Y:S01]  /*5c90*/  MOV R5, UR9 ;  /* 0x0000000900057c02 */ /* 0x002fe20008000f00 */
[----:B------:R-:W-:Y:S01]  /*5ca0*/  IMAD.U32 R4, RZ, RZ, UR8 ;  /* 0x00000008ff047e24 */ /* 0x000fe2000f8e00ff */
[----:B--2---:R-:W-:Y:S01]  /*5cb0*/  MOV R7, UR7 ;  /* 0x0000000700077c02 */ /* 0x004fe20008000f00 */
[----:B------:R-:W-:Y:S01]  /*5cc0*/  IMAD.U32 R6, RZ, RZ, UR6 ;  /* 0x00000006ff067e24 */ /* 0x000fe2000f8e00ff */
[----:B----4-:R-:W-:Y:S01]  /*5cd0*/  MOV R11, UR5 ;  /* 0x00000005000b7c02 */ /* 0x010fe20008000f00 */
[----:B------:R-:W-:Y:S02]  /*5ce0*/  IMAD.U32 R10, RZ, RZ, UR4 ;  /* 0x00000004ff0a7e24 */ /* 0x000fe4000f8e00ff */
[----:B------:R-:W-:Y:S07]  /*5cf0*/  LEPC R20, `(.L_x_105) ;  /* 0x000000001014794e */ /* 0x000fee0000000000 */
[----:B---3-5:R-:W-:Y:S05]  /*5d00*/  CALL.ABS.NOINC R2 ;  /* 0x0000000002007343 */ /* 0x028fea0003c00000 */
.L_x_105:
[----:B------:R-:W-:Y:S01]  /*5d10*/  LOP3.LUT P0, RZ, R72, 0x90, RZ, 0xc0, !PT ;  /* 0x0000009048ff7812 */ /* 0x000fe2000780c0ff */
[----:B------:R-:W-:Y:S11]  /*5d20*/  BSSY.RECONVERGENT B6, `(.L_x_106) ;  /* 0x0000013000067945 */ /* 0x000ff60003800200 */
[----:B------:R-:W-:Y:S01]  /*5d30*/  @!UPT UIADD3 URZ, UPT, UPT, URZ, URZ, URZ ;  /* 0x000000fffffff290 */ /* 0x000fe2000fffe0ff */
[----:B------:R-:W-:Y:S05]  /*5d40*/  @!P0 BRA `(.L_x_107) ;  /* 0x0000000000408947 */ /* 0x000fea0003800000 */
        /* <DEDUP_REMOVED lines=16> */
.L_x_107:
[----:B------:R-:W-:Y:S05]  /*5e50*/  BSYNC.RECONVERGENT B6 ;  /* 0x0000000000067941 */ /* 0x000fea0003800200 */
.L_x_106:
[----:B------:R-:W-:Y:S01]  /*5e60*/  ISETP.NE.U32.AND P3, PT, R54, RZ, PT ;  /* 0x000000ff3600720c */ /* 0x000fe20003f65070 */
[----:B------:R-:W-:Y:S01]  /*5e70*/  UISETP.NE.AND UP1, UPT, UR44, URZ, UPT ;  /* 0x000000ff2c00728c */ /* 0x000fe2000bf25270 */
[----:B------:R-:W-:Y:S02]  /*5e80*/  ISETP.NE.U32.AND P4, PT, R50, RZ, PT ;  /* 0x000000ff3200720c */ /* 0x000fe40003f85070 */
[----:B------:R-:W-:Y:S02]  /*5e90*/  ISETP.NE.AND.EX P3, PT, R55, RZ, PT, P3 ;  /* 0x000000ff3700720c */ /* 0x000fe40003f65330 */
[----:B------:R-:W-:Y:S02]  /*5ea0*/  PLOP3.LUT P1, PT, PT, PT, PT, 0x8, 0x80 ;  /* 0x000000000080781c */ /* 0x000fe40003f2e170 */
[----:B------:R-:W-:Y:S02]  /*5eb0*/  PLOP3.LUT P0, PT, PT, PT, UP1, 0x80, 0x8 ;  /* 0x000000000008781c */ /* 0x000fe40003f0f018 */
[----:B------:R-:W-:Y:S02]  /*5ec0*/  ISETP.NE.AND.EX P4, PT, R51, RZ, PT, P4 ;  /* 0x000000ff3300720c */ /* 0x000fe40003f85340 */
[----:B------:R-:W1:Y:S09]  /*5ed0*/  @UP1 LDCU.64 UR4, c[0x0][0x888] ;  /* 0x00011100ff0417ac */ /* 0x000e720008000a00 */
[----:B------:R-:W-:Y:S01]  /*5ee0*/  @P0 PLOP3.LUT P1, PT, P3, PT, PT, 0x80, 0x8 ;  /* 0x000000000008081c */ /* 0x000fe20001f2f070 */
[----:B-1----:R-:W-:Y:S04]  /*5ef0*/  @UP1 UISETP.NE.U32.AND UP0, UPT, UR4, URZ, UPT ;  /* 0x000000ff0400128c */ /* 0x002fe8000bf05070 */
[----:B------:R-:W-:Y:S04]  /*5f00*/  @UP1 UISETP.NE.AND.EX UP0, UPT, UR5, URZ, UPT, UP0 ;  /* 0x000000ff0500128c */ /* 0x000fe8000bf05300 */
[----:B------:R-:W-:Y:S01]  /*5f10*/  @UP1 USEL UR4, URZ, 0xffffffff, UP0 ;  /* 0xffffffffff041887 */ /* 0x000fe20008000000 */
[----:B------:R-:W-:Y:S11]  /*5f20*/  @!P3 BRA `(.L_x_108) ;  /* 0x00000000002cb947 */ /* 0x000ff60003800000 */
[----:B------:R-:W-:Y:S01]  /*5f30*/  ISETP.NE.U32.AND P2, PT, R52, RZ, PT ;  /* 0x000000ff3400720c */ /* 0x000fe20003f45070 */
[----:B------:R-:W-:Y:S03]  /*5f40*/  IMAD.MOV.U32 R61, RZ, RZ, 0x1 ;  /* 0x00000001ff3d7424 */ /* 0x000fe600078e00ff */
[----:B------:R-:W-:Y:S11]  /*5f50*/  ISETP.NE.AND.EX P2, PT, R53, RZ, PT, P2 ;  /* 0x000000ff3500720c */ /* 0x000ff60003f45320 */
[----:B------:R-:W-:Y:S02]  /*5f60*/  @!UPT UIADD3 URZ, UPT, UPT, URZ, URZ, URZ ;  /* 0x000000fffffff290 */ /* 0x000fe4000fffe0ff */
[----:B------:R-:W1:Y:S01]  /*5f70*/  @P2 LDC.64 R2, c[0x0][0x888] ;  /* 0x00022200ff022b82 */ /* 0x000e620000000a00 */
[----:B------:R-:W-:Y:S04]  /*5f80*/  @P2 IMAD R0, R54, UR36, RZ ;  /* 0x0000002436002c24 */ /* 0x000fe8000f8e02ff */
[----:B-1----:R-:W-:Y:S04]  /*5f90*/  @P2 IMAD.WIDE R2, R0, 0x4, R2 ;  /* 0x0000000400022825 */ /* 0x002fe800078e0202 */
[----:B------:R-:W-:Y:S01]  /*5fa0*/  HFMA2 R0, -RZ, RZ, 0, 5.9604644775390625e-08 ;  /* 0x00000001ff007431 */ /* 0x000fe200000001ff */
[----:B-----5:R1:W5:Y:S04]  /*5fb0*/  @P2 LDG.E R34, desc[UR40][R2.64] ;  /* 0x0000002802222981 */ /* 0x020368000c1e1900 */
[----:B------:R-:W-:Y:S01]  /*5fc0*/  @!P2 PRMT R61, R0, 0x7610, R61 ;  /* 0x00007610003da816 */ /* 0x000fe2000000003d */
[----:B-1----:R-:W2:Y:S06]  /*5fd0*/  @!P2 LDC R34, c[0x0][0x880] ;  /* 0x00022000ff22ab82 */ /* 0x002eac0000000800 */
.L_x_108:
[----:B------:R-:W-:Y:S05]  /*5fe0*/  @!P4 BRA `(.L_x_109) ;  /* 0x000000000020c947 */ /* 0x000fea0003800000 */
[----:B------:R-:W-:Y:S04]  /*5ff0*/  ISETP.NE.U32.AND P2, PT, R48, RZ, PT ;  /* 0x000000ff3000720c */ /* 0x000fe80003f45070 */
[----:B------:R-:W-:Y:S11]  /*6000*/  ISETP.NE.AND.EX P2, PT, R49, RZ, PT, P2 ;  /* 0x000000ff3100720c */ /* 0x000ff60003f45320 */
[----:B------:R-:W-:Y:S02]  /*6010*/  @!UPT UIADD3 URZ, UPT, UPT, URZ, URZ, URZ ;  /* 0x000000fffffff290 */ /* 0x000fe4000fffe0ff */
[----:B------:R-:W1:Y:S01]  /*6020*/  @P2 LDC.64 R2, c[0x0][0x8a8] ;  /* 0x00022a00ff022b82 */ /* 0x000e620000000a00 */
[----:B------:R-:W-:Y:S04]  /*6030*/  @P2 IMAD R0, R50, UR36, RZ ;  /* 0x0000002432002c24 */ /* 0x000fe8000f8e02ff */
[----:B-1----:R-:W-:Y:S05]  /*6040*/  @P2 IMAD.WIDE R2, R0, 0x4, R2 ;  /* 0x0000000400022825 */ /* 0x002fea00078e0202 */
[----:B-----5:R1:W5:Y:S02]  /*6050*/  @P2 LDG.E R33, desc[UR40][R2.64] ;  /* 0x0000002802212981 */ /* 0x020364000c1e1900 */
[----:B-1----:R-:W3:Y:S02]  /*6060*/  @!P2 LDC R33, c[0x0][0x8a0] ;  /* 0x00022800ff21ab82 */ /* 0x002ee40000000800 */
.L_x_109:
[----:B--2--5:R-:W-:Y:S01]  /*6070*/  @P0 ISETP.NE.AND P4, PT, R34, RZ, PT ;  /* 0x000000ff2200020c */ /* 0x024fe20003f85270 */
[----:B------:R-:W-:Y:S01]  /*6080*/  IMAD.U32 R0, RZ, RZ, UR4 ;  /* 0x00000004ff007e24 */ /* 0x000fe2000f8e00ff */
[----:B------:R-:W-:Y:S01]  /*6090*/  @P0 LOP3.LUT P2, RZ, R61, 0xff, RZ, 0xc0, !PT ;  /* 0x000000ff3dff0812 */ /* 0x000fe2000784c0ff */
[----:B------:R-:W-:Y:S01]  /*60a0*/  BSSY B1, `(.L_x_110) ;  /* 0x000002f000017945 */ /* 0x000fe20003800000 */
[----:B------:R-:W-:Y:S02]  /*60b0*/  @P0 SEL R2, RZ, 0xffffffff, P4 ;  /* 0xffffffffff020807 */ /* 0x000fe40002000000 */
[----:B------:R-:W-:Y:S02]  /*60c0*/  CS2R R38, SRZ ;  /* 0x0000000000267805 */ /* 0x000fe4000001ff00 */
[----:B------:R-:W-:Y:S02]  /*60d0*/  LEA R75, R31, UR43, 0x3 ;  /* 0x0000002b1f4b7c11 */ /* 0x000fe4000f8e18ff */
[----:B------:R-:W-:Y:S02]  /*60e0*/  CS2R R36, SRZ ;  /* 0x0000000000247805 */ /* 0x000fe4000001ff00 */
[----:B------:R-:W-:Y:S02]  /*60f0*/  @P1 SEL R2, R0, R2, !P2 ;  /* 0x0000000200021207 */ /* 0x000fe40005000000 */
[----:B------:R-:W-:Y:S02]  /*6100*/  SHF.L.U32 R4, R71, 0x1f, RZ ;  /* 0x0000001f47047819 */ /* 0x000fe400000006ff */
[----:B------:R-:W-:Y:S02]  /*6110*/  @P0 LOP3.LUT R2, R2, 0x1, RZ, 0xc0, !PT ;  /* 0x0000000102020812 */ /* 0x000fe400078ec0ff */
[----:B------:R-:W-:Y:S02]  /*6120*/  PLOP3.LUT P5, PT, PT, PT, PT, 0x8, 0x80 ;  /* 0x000000000080781c */ /* 0x000fe40003fae170 */
[----:B------:R-:W-:Y:S01]  /*6130*/  ISETP.NE.U32.OR P1, PT, R2, 0x1, !P0 ;  /* 0x000000010200780c */ /* 0x000fe20004725470 */
[----:B------:R-:W-:Y:S11]  /*6140*/  IMAD R2, R31, 0x10, R32 ;  /* 0x000000101f027824 */ /* 0x000ff600078e0220 */
[----:B------:R-:W-:Y:S01]  /*6150*/  @!UPT UIADD3 URZ, UPT, UPT, URZ, URZ, URZ ;  /* 0x000000fffffff290 */ /* 0x000fe2000fffe0ff */
[----:B------:R-:W-:Y:S04]  /*6160*/  @P1 SHF.L.U32 R0, R69, 0x1f, RZ ;  /* 0x0000001f45001819 */ /* 0x000fe800000006ff */
[----:B------:R-:W1:Y:S01]  /*6170*/  @P1 SYNCS.PHASECHK.TRANS64.TRYWAIT P0, [UR43+0xb0], R0 ;  /* 0x0000b000ff0015a7 */ /* 0x000e62000800112b */
[----:B------:R2:W4:Y:S01]  /*6180*/  SYNCS.PHASECHK.TRANS64.TRYWAIT P4, [R75+URZ+0xf0], R4 ;  /* 0x0000f0044b0075a7 */ /* 0x00052200080811ff */
[----:B-1----:R-:W-:Y:S01]  /*6190*/  @P1 PLOP3.LUT P5, PT, P0, PT, PT, 0x8, 0x80 ;  /* 0x000000000080181c */ /* 0x002fe200007ae170 */
[----:B------:R-:W-:Y:S01]  /*61a0*/  @!UPT UIADD3 URZ, UPT, UPT, URZ, URZ, URZ ;  /* 0x000000fffffff290 */ /* 0x000fe2000fffe0ff */
[----:B--2-4-:R-:W-:Y:S11]  /*61b0*/  @!P1 BRA `(.L_x_111) ;  /* 0x0000000000749947 */ /* 0x014ff60003800000 */
[----:B------:R-:W-:Y:S01]  /*61c0*/  ISETP.NE.U32.AND P0, PT, RZ, UR38, PT ;  /* 0x00000026ff007c0c */ /* 0x000fe2000bf05070 */
[----:B------:R-:W-:Y:S01]  /*61d0*/  BSSY B0, `(.L_x_112) ;  /* 0x0000010000007945 */ /* 0x000fe20003800000 */
[----:B------:R-:W-:Y:S02]  /*61e0*/  ISETP.NE.AND P2, PT, R34, RZ, PT ;  /* 0x000000ff2200720c */ /* 0x000fe40003f45270 */
[----:B------:R-:W-:Y:S02]  /*61f0*/  CS2R R38, SRZ ;  /* 0x0000000000267805 */ /* 0x000fe4000001ff00 */
[----:B------:R-:W-:Y:S02]  /*6200*/  ISETP.NE.AND.EX P0, PT, RZ, UR39, PT, P0 ;  /* 0x00000027ff007c0c */ /* 0x000fe4000bf05300 */
[----:B------:R-:W-:Y:S02]  /*6210*/  CS2R R36, SRZ ;  /* 0x0000000000247805 */ /* 0x000fe4000001ff00 */
[----:B------:R-:W-:Y:S02]  /*6220*/  LOP3.LUT P1, RZ, R61, 0xff, RZ, 0xc0, !PT ;  /* 0x000000ff3dff7812 */ /* 0x000fe4000782c0ff */
[----:B------:R-:W-:Y:S02]  /*6230*/  SEL R0, RZ, 0xffffffff, P2 ;  /* 0xffffffffff007807 */ /* 0x000fe40001000000 */
[----:B------:R-:W-:Y:S04]  /*6240*/  SEL R3, RZ, 0xffffffff, P0 ;  /* 0xffffffffff037807 */ /* 0x000fe80000000000 */
[----:B------:R-:W-:Y:S04]  /*6250*/  @P3 SEL R0, R3, R0, !P1 ;  /* 0x0000000003003207 */ /* 0x000fe80004800000 */
[----:B------:R-:W-:Y:S04]  /*6260*/  LOP3.LUT R0, R0, 0x1, RZ, 0xc0, !PT ;  /* 0x0000000100007812 */ /* 0x000fe800078ec0ff */
[----:B------:R-:W-:Y:S01]  /*6270*/  ISETP.NE.U32.AND P0, PT, R0, 0x1, PT ;  /* 0x000000010000780c */ /* 0x000fe20003f05070 */
[----:B------:R-:W-:Y:S01]  /*6280*/  @!UPT UIADD3 URZ, UPT, UPT, URZ, URZ, URZ ;  /* 0x000000fffffff290 */ /* 0x000fe2000fffe0ff */
[----:B------:R-:W-:Y:S11]  /*6290*/  @!P5 BRA `(.L_x_113) ;  /* 0x00000000000cd947 */ /* 0x000ff60003800000 */
[----:B------:R-:W-:Y:S04]  /*62a0*/  SHF.L.U32 R3, R69, 0x1f, RZ ;  /* 0x0000001f45037819 */ /* 0x000fe800000006ff */
[----:B------:R-:W1:Y:S02]  /*62b0*/  SYNCS.PHASECHK.TRANS64.TRYWAIT P1, [UR43+0xb0], R3 ;  /* 0x0000b003ff0075a7 */ /* 0x000e64000802112b */
[----:B-1----:R-:W-:Y:S05]  /*62c0*/  @!P1 BRA `(.L_x_114) ;  /* 0x0000001400489947 */ /* 0x002fea0003800000 */
.L_x_113:
[----:B------:R-:W-:Y:S05]  /*62d0*/  BSYNC B0 ;  /* 0x0000000000007941 */ /* 0x000fea0003800000 */
.L_x_112:
[----:B------:R2:W4:Y:S01]  /*62e0*/  @P0 LDS.128 R36, [R66+UR43+0x200] ;  /* 0x0002002b42240984 */ /* 0x0005220008000c00 */
[----:B------:R-:W-:Y:S01]  /*62f0*/  UIADD3 UR4, UPT, UPT, UR43, 0xb8, URZ ;  /* 0x000000b82b047890 */ /* 0x000fe2000fffe0ff */
[----:B------:R-:W-:Y:S01]  /*6300*/  LOP3.LUT R69, R69, 0x1, RZ, 0x3c, !PT ;  /* 0x0000000145457812 */ /* 0x000fe200078e3cff */
[----:B------:R-:W-:Y:S01]  /*6310*/  @!PT LDS RZ, [RZ] ;  /* 0x00000000fffff984 */ /* 0x000fe20000000800 */
[----:B------:R-:W-:Y:S01]  /*6320*/  @!PT LDS RZ, [RZ] ;  /* 0x00000000fffff984 */ /* 0x000fe20000000800 */
[----:B------:R-:W-:Y:S01]  /*6330*/  @!PT LDS RZ, [RZ] ;  /* 0x00000000fffff984 */ /* 0x000fe20000000800 */
[----:B------:R-:W-:Y:S01]  /*6340*/  @!PT LDS RZ, [RZ] ;  /* 0x00000000fffff984 */ /* 0x000fe20000000800 */
[----:B------:R5:W-:Y:S06]  /*6350*/  MEMBAR.ALL.CTA ;  /* 0x0000000000007992 */ /* 0x000bec0000008000 */
[----:B-----5:R-:W5:Y:S01]  /*6360*/  FENCE.VIEW.ASYNC.S ;  /* 0x00000000000073c6 */ /* 0x020f620000000000 */
[----:B------:R-:W-:Y:S09]  /*6370*/  UPRMT UR4, UR37, 0x654, UR4 ;  /* 0x0000065425047896 */ /* 0x000ff20008000004 */
[----:B-----5:R-:W-:Y:S03]  /*6380*/  SYNCS.ARRIVE.TRANS64.RED.A1T0 RZ, [UR4], RZ ;  /* 0x000000ffffff79a7 */ /* 0x020fe60008100404 */
.L_x_111:
[----:B------:R-:W-:Y:S05]  /*6390*/  BSYNC B1 ;  /* 0x0000000000017941 */ /* 0x000fea0003800000 */
.L_x_110:
[----:B-1----:R-:W-:Y:S04]  /*63a0*/  SHF.R.U32.HI R0, RZ, 0x15, R2 ;  /* 0x00000015ff007819 */ /* 0x002fe80000011602 */
[----:B------:R-:W-:Y:S01]  /*63b0*/  LOP3.LUT P0, RZ, R0, 0x3, R67, 0x48, !PT ;  /* 0x0000000300ff7812 */ /* 0x000fe20007804843 */
[----:B------:R-:W-:Y:S01]  /*63c0*/  @!UPT UIADD3 URZ, UPT, UPT, URZ, URZ, URZ ;  /* 0x000000fffffff290 */ /* 0x000fe2000fffe0ff */
[----:B------:R-:W-:Y:S11]  /*63d0*/  @P4 BRA `(.L_x_115) ;  /* 0x0000000000084947 */ /* 0x000ff60003800000 */
[----:B------:R-:W1:Y:S02]  /*63e0*/  SYNCS.PHASECHK.TRANS64.TRYWAIT P1, [R75+URZ+0xf0], R4 ;  /* 0x0000f0044b0075a7 */ /* 0x000e6400080211ff */
[----:B-1----:R-:W-:Y:S05]  /*63f0*/  @!P1 BRA `(.L_x_116) ;  /* 0x0000001400149947 */ /* 0x002fea0003800000 */
.L_x_115:
[----:B------:R-:W-:Y:S05]  /*6400*/  @!P0 BRA `(.L_x_117) ;  /* 0x0000000000408947 */ /* 0x000fea0003800000 */
[----:B------:R-:W1:Y:S01]  /*6410*/  LDCU.64 UR8, c[0x4][0x70] ;  /* 0x01000e00ff0877ac */ /* 0x000e620008000a00 */
[----:B------:R-:W-:Y:S01]  /*6420*/  MOV R15, 0x0 ;  /* 0x00000000000f7802 */ /* 0x000fe20000000f00 */
[----:B------:R-:W-:Y:S02]  /*6430*/  HFMA2 R12, -RZ, RZ, 0, 5.9604644775390625e-08 ;  /* 0x00000001ff0c7431 */ /* 0x000fe400000001ff */
[----:B------:R-:W-:Y:S02]  /*6440*/  IMAD.MOV.U32 R8, RZ, RZ, 0x192 ;  /* 0x00000192ff087424 */ /* 0x000fe400078e00ff */
[----:B------:R-:W-:Y:S01]  /*6450*/  IMAD.MOV.U32 R13, RZ, RZ, RZ ;  /* 0x000000ffff0d7224 */ /* 0x000fe200078e00ff */
[----:B------:R-:W5:Y:S01]  /*6460*/  LDCU.64 UR6, c[0x4][0x78] ;  /* 0x01000f00ff0677ac */ /* 0x000f620008000a00 */
[----:B------:R-:W2:Y:S01]  /*6470*/  LDC.64 R14, c[0x4][R15] ;  /* 0x010000000f0e7b82 */ /* 0x000ea20000000a00 */
[----:B------:R-:W3:Y:S01]  /*6480*/  LDCU.64 UR4, c[0x4][0x10] ;  /* 0x01000200ff0477ac */ /* 0x000ee20008000a00 */
[----:B-1----:R-:W-:Y:S01]  /*6490*/  MOV R5, UR9 ;  /* 0x0000000900057c02 */ /* 0x002fe20008000f00 */
[----:B------:R-:W-:Y:S01]  /*64a0*/  IMAD.U32 R4, RZ, RZ, UR8 ;  /* 0x00000008ff047e24 */ /* 0x000fe2000f8e00ff */
[----:B-----5:R-:W-:Y:S01]  /*64b0*/  MOV R7, UR7 ;  /* 0x0000000700077c02 */ /* 0x020fe20008000f00 */
[----:B------:R-:W-:Y:S01]  /*64c0*/  IMAD.U32 R6, RZ, RZ, UR6 ;  /* 0x00000006ff067e24 */ /* 0x000fe2000f8e00ff */
[----:B---3--:R-:W-:Y:S01]  /*64d0*/  MOV R11, UR5 ;  /* 0x00000005000b7c02 */ /* 0x008fe20008000f00 */
[----:B------:R-:W-:Y:S02]  /*64e0*/  IMAD.U32 R10, RZ, RZ, UR4 ;  /* 0x00000004ff0a7e24 */ /* 0x000fe4000f8e00ff */
[----:B------:R-:W-:Y:S07]  /*64f0*/  LEPC R20, `(.L_x_117) ;  /* 0x000000001014794e */ /* 0x000fee0000000000 */
[----:B--2-4-:R-:W-:Y:S05]  /*6500*/  CALL.ABS.NOINC R14 ;  /* 0x000000000e007343 */ /* 0x014fea0003c00000 */
.L_x_117:
[----:B------:R-:W-:Y:S01]  /*6510*/  LOP3.LUT P0, RZ, R65, 0x60, RZ, 0xc0, !PT ;  /* 0x0000006041ff7812 */ /* 0x000fe2000780c0ff */
[----:B------:R-:W-:Y:S05]  /*6520*/  WARPSYNC.ALL ;  /* 0x0000000000007948 */ /* 0x000fea0003800000 */
[----:B------:R-:W-:Y:S01]  /*6530*/  R2UR UR4, R2 ;  /* 0x00000000020472ca */ /* 0x000fe200000e0000 */
[C---:B----4-:R-:W-:Y:S01]  /*6540*/  IMAD.SHL.U32 R44, R37.reuse, 0x100, RZ ;  /* 0x00000100252c7824 */ /* 0x050fe200078e00ff */
[C---:B------:R-:W-:Y:S01]  /*6550*/  SHF.L.U32 R2, R36.reuse, 0x10, RZ ;  /* 0x0000001024027819 */ /* 0x040fe200000006ff */
[----:B------:R-:W-:Y:S01]  /*6560*/  BSSY.RECONVERGENT B0, `(.L_x_118) ;  /* 0x000005e000007945 */ /* 0x000fe20003800200 */
[C---:B------:R-:W-:Y:S02]  /*6570*/  PRMT R0, R36.reuse, 0x8880, RZ ;  /* 0x0000888024007816 */ /* 0x040fe400000000ff */
[----:B------:R-:W-:Y:S02]  /*6580*/  SHF.L.U32 R3, R36, 0x8, RZ ;  /* 0x0000000824037819 */ /* 0x000fe400000006ff */
[----:B------:R-:W-:Y:S02]  /*6590*/  SHF.R.S32.HI R2, RZ, 0x18, R2 ;  /* 0x00000018ff027819 */ /* 0x000fe40000011402 */
[----:B------:R-:W-:Y:S02]  /*65a0*/  PRMT R46, R37, 0x8880, RZ ;  /* 0x00008880252e7816 */ /* 0x000fe400000000ff */
[----:B------:R-:W-:Y:S01]  /*65b0*/  SHF.R.S32.HI R3, RZ, 0x18, R3 ;  /* 0x00000018ff037819 */ /* 0x000fe20000011403 */
[----:B------:R-:W1:Y:S01]  /*65c0*/  LDTM.x16 R4, tmem[UR4] ;  /* 0x00000004000479ee */ /* 0x000e620008240000 */
[----:B------:R-:W-:Y:S01]  /*65d0*/  NOP ;  /* 0x0000000000007918 */ /* 0x000fe20000000000 */
[----:B------:R-:W-:Y:S02]  /*65e0*/  IADD3 R75, PT, PT, R75, 0x110, RZ ;  /* 0x000001104b4b7810 */ /* 0x000fe40007ffe0ff */
[----:B------:R-:W-:Y:S02]  /*65f0*/  SHF.R.S32.HI R20, RZ, 0x18, R36 ;  /* 0x00000018ff147819 */ /* 0x000fe40000011424 */
[----:B------:R-:W-:Y:S02]  /*6600*/  LOP3.LUT R75, R75, 0xfefffff8, RZ, 0xc0, !PT ;  /* 0xfefffff84b4b7812 */ /* 0x000fe400078ec0ff */
[----:B------:R-:W-:Y:S02]  /*6610*/  SHF.L.U32 R45, R37, 0x10, RZ ;  /* 0x00000010252d7819 */ /* 0x000fe400000006ff */
[----:B-1----:R1:W-:Y:S01]  /*6620*/  SYNCS.ARRIVE.TRANS64.RED.A1T0 RZ, [R75+URZ], RZ ;  /* 0x000000ff4bff79a7 */ /* 0x0023e200081004ff */
[C---:B------:R-:W-:Y:S02]  /*6630*/  PRMT R43, R38.reuse, 0x8880, RZ ;  /* 0x00008880262b7816 */ /* 0x040fe400000000ff */
[----:B------:R-:W-:Y:S02]  /*6640*/  SHF.R.S32.HI R21, RZ, 0x18, R37 ;  /* 0x00000018ff157819 */ /* 0x000fe40000011425 */
[C---:B------:R-:W-:Y:S02]  /*6650*/  SHF.L.U32 R42, R38.reuse, 0x10, RZ ;  /* 0x00000010262a7819 */ /* 0x040fe400000006ff */
[----:B------:R-:W-:Y:S02]  /*6660*/  SHF.R.S32.HI R35, RZ, 0x18, R38 ;  /* 0x00000018ff237819 */ /* 0x000fe40000011426 */
[C---:B------:R-:W-:Y:S02]  /*6670*/  PRMT R40, R39.reuse, 0x8880, RZ ;  /* 0x0000888027287816 */ /* 0x040fe400000000ff */
[----:B------:R-:W-:Y:S02]  /*6680*/  SHF.L.U32 R37, R39, 0x8, RZ ;  /* 0x0000000827257819 */ /* 0x000fe400000006ff */
[----:B------:R-:W-:Y:S01]  /*6690*/  SHF.R.S32.HI R36, RZ, 0x18, R39 ;  /* 0x00000018ff247819 */ /* 0x000fe20000011427 */
[C---:B---3--:R-:W-:Y:S01]  /*66a0*/  IMAD R4, R33.reuse, R4, RZ ;  /* 0x0000000421047224 */ /* 0x048fe200078e02ff */
[----:B------:R-:W-:Y:S01]  /*66b0*/  SHF.L.U32 R41, R38, 0x8, RZ ;  /* 0x0000000826297819 */ /* 0x000fe200000006ff */
[----:B------:R-:W-:Y:S01]  /*66c0*/  IMAD R5, R33, R5, RZ ;  /* 0x0000000521057224 */ /* 0x000fe200078e02ff */
[----:B------:R-:W-:Y:S01]  /*66d0*/  IADD3 R31, PT, PT, R31, 0x1, RZ ;  /* 0x000000011f1f7810 */ /* 0x000fe20007ffe0ff */
[C---:B------:R-:W-:Y:S02]  /*66e0*/  IMAD R6, R33.reuse, R6, RZ ;  /* 0x0000000621067224 */ /* 0x040fe400078e02ff */
[----:B------:R-:W-:Y:S01]  /*66f0*/  IMAD R4, R0, R34, R4 ;  /* 0x0000002200047224 */ /* 0x000fe200078e0204 */
[----:B------:R-:W-:Y:S01]  /*6700*/  MOV R0, R46 ;  /* 0x0000002e00007202 */ /* 0x000fe20000000f00 */
[----:B------:R-:W-:Y:S02]  /*6710*/  IMAD R7, R33, R7, RZ ;  /* 0x0000000721077224 */ /* 0x000fe400078e02ff */
[-C--:B------:R-:W-:Y:S01]  /*6720*/  IMAD R5, R2, R34.reuse, R5 ;  /* 0x0000002202057224 */ /* 0x080fe200078e0205 */
[----:B------:R-:W-:Y:S01]  /*6730*/  SHF.R.S32.HI R2, RZ, 0x18, R45 ;  /* 0x00000018ff027819 */ /* 0x000fe2000001142d */
[----:B------:R-:W-:Y:S01]  /*6740*/  IMAD R6, R3, R34, R6 ;  /* 0x0000002203067224 */ /* 0x000fe200078e0206 */
[----:B------:R-:W-:Y:S01]  /*6750*/  SHF.R.S32.HI R3, RZ, 0x18, R44 ;  /* 0x00000018ff037819 */ /* 0x000fe2000001142c */
[C---:B------:R-:W-:Y:S02]  /*6760*/  IMAD R8, R33.reuse, R8, RZ ;  /* 0x0000000821087224 */ /* 0x040fe400078e02ff */
[----:B------:R-:W-:Y:S02]  /*6770*/  IMAD R7, R20, R34, R7 ;  /* 0x0000002214077224 */ /* 0x000fe400078e0207 */
[C---:B------:R-:W-:Y:S02]  /*6780*/  IMAD R9, R33.reuse, R9, RZ ;  /* 0x0000000921097224 */ /* 0x040fe400078e02ff */
[----:B------:R-:W-:Y:S01]  /*6790*/  IMAD R10, R33, R10, RZ ;  /* 0x0000000a210a7224 */ /* 0x000fe200078e02ff */
[----:B------:R-:W-:Y:S01]  /*67a0*/  I2IP.S8.S32.SAT R7, R7, R6, RZ ;  /* 0x0000000607077239 */ /* 0x000fe200000014ff */
[----:B------:R-:W-:Y:S01]  /*67b0*/  IMAD R8, R0, R34, R8 ;  /* 0x0000002200087224 */ /* 0x000fe200078e0208 */
[----:B------:R-:W-:Y:S01]  /*67c0*/  SHF.R.S32.HI R6, RZ, 0x18, R37 ;  /* 0x00000018ff067819 */ /* 0x000fe20000011425 */
[----:B------:R-:W-:Y:S01]  /*67d0*/  IMAD R11, R33, R11, RZ ;  /* 0x0000000b210b7224 */ /* 0x000fe200078e02ff */
[----:B------:R-:W-:Y:S01]  /*67e0*/  I2IP.S8.S32.SAT R4, R5, R4, R7 ;  /* 0x0000000405047239 */ /* 0x000fe20000001407 */
[----:B------:R-:W-:Y:S01]  /*67f0*/  IMAD R9, R2, R34, R9 ;  /* 0x0000002202097224 */ /* 0x000fe200078e0209 */
[----:B------:R-:W-:Y:S01]  /*6800*/  SHF.R.S32.HI R2, RZ, 0x18, R42 ;  /* 0x00000018ff027819 */ /* 0x000fe2000001142a */
[----:B------:R-:W-:Y:S02]  /*6810*/  IMAD R12, R33, R12, RZ ;  /* 0x0000000c210c7224 */ /* 0x000fe400078e02ff */
[----:B------:R-:W-:Y:S02]  /*6820*/  IMAD.MOV.U32 R0, RZ, RZ, R43 ;  /* 0x000000ffff007224 */ /* 0x000fe400078e002b */
[-C--:B------:R-:W-:Y:S02]  /*6830*/  IMAD R10, R3, R34.reuse, R10 ;  /* 0x00000022030a7224 */ /* 0x080fe400078e020a */
[-C--:B------:R-:W-:Y:S02]  /*6840*/  IMAD R11, R21, R34.reuse, R11 ;  /* 0x00000022150b7224 */ /* 0x080fe400078e020b */
[----:B------:R-:W-:Y:S02]  /*6850*/  IMAD R13, R33, R13, RZ ;  /* 0x0000000d210d7224 */ /* 0x000fe400078e02ff */
[----:B------:R-:W-:Y:S01]  /*6860*/  IMAD R12, R0, R34, R12 ;  /* 0x00000022000c7224 */ /* 0x000fe200078e020c */
[----:B------:R-:W-:Y:S01]  /*6870*/  SHF.R.S32.HI R0, RZ, 0x18, R41 ;  /* 0x00000018ff007819 */ /* 0x000fe20000011429 */
[----:B------:R-:W-:Y:S01]  /*6880*/  IMAD.U32 R38, R39, 0x10000, RZ ;  /* 0x0001000027267824 */ /* 0x000fe200078e00ff */
[----:B------:R-:W-:Y:S01]  /*6890*/  I2IP.S8.S32.SAT R5, R11, R10, RZ ;  /* 0x0000000a0b057239 */ /* 0x000fe200000014ff */
[C---:B------:R-:W-:Y:S02]  /*68a0*/  IMAD R14, R33.reuse, R14, RZ ;  /* 0x0000000e210e7224 */ /* 0x040fe400078e02ff */
[----:B------:R-:W-:Y:S01]  /*68b0*/  IMAD R15, R33, R15, RZ ;  /* 0x0000000f210f7224 */ /* 0x000fe200078e02ff */
[----:B------:R-:W-:Y:S01]  /*68c0*/  I2IP.S8.S32.SAT R5, R9, R8, R5 ;  /* 0x0000000809057239 */ /* 0x000fe20000001405 */
[----:B------:R-:W-:Y:S01]  /*68d0*/  IMAD R13, R2, R34, R13 ;  /* 0x00000022020d7224 */ /* 0x000fe200078e020d */
[----:B------:R-:W-:Y:S01]  /*68e0*/  MOV R2, R40 ;  /* 0x0000002800027202 */ /* 0x000fe20000000f00 */
[C---:B------:R-:W-:Y:S01]  /*68f0*/  IMAD R16, R33.reuse, R16, RZ ;  /* 0x0000001021107224 */ /* 0x040fe200078e02ff */
[----:B------:R-:W-:Y:S01]  /*6900*/  SHF.R.S32.HI R3, RZ, 0x18, R38 ;  /* 0x00000018ff037819 */ /* 0x000fe20000011426 */
[-C--:B------:R-:W-:Y:S02]  /*6910*/  IMAD R14, R0, R34.reuse, R14 ;  /* 0x00000022000e7224 */ /* 0x080fe400078e020e */
[----:B------:R-:W-:Y:S02]  /*6920*/  IMAD R17, R33, R17, RZ ;  /* 0x0000001121117224 */ /* 0x000fe400078e02ff */
[-C--:B------:R-:W-:Y:S02]  /*6930*/  IMAD R15, R35, R34.reuse, R15 ;  /* 0x00000022230f7224 */ /* 0x080fe400078e020f */
[----:B------:R-:W-:Y:S02]  /*6940*/  IMAD R16, R2, R34, R16 ;  /* 0x0000002202107224 */ /* 0x000fe400078e0210 */
[----:B------:R-:W-:Y:S02]  /*6950*/  IMAD R18, R33, R18, RZ ;  /* 0x0000001221127224 */ /* 0x000fe400078e02ff */
[-C--:B------:R-:W-:Y:S02]  /*6960*/  IMAD R17, R3, R34.reuse, R17 ;  /* 0x0000002203117224 */ /* 0x080fe400078e0211 */
[----:B------:R-:W-:Y:S02]  /*6970*/  IMAD R19, R33, R19, RZ ;  /* 0x0000001321137224 */ /* 0x000fe400078e02ff */
[----:B------:R-:W-:Y:S01]  /*6980*/  IMAD R18, R6, R34, R18 ;  /* 0x0000002206127224 */ /* 0x000fe200078e0212 */
[----:B------:R-:W-:Y:S01]  /*6990*/  I2IP.S8.S32.SAT R6, R15, R14, RZ ;  /* 0x0000000e0f067239 */ /* 0x000fe200000014ff */
[----:B------:R-:W-:Y:S03]  /*69a0*/  IMAD R19, R36, R34, R19 ;  /* 0x0000002224137224 */ /* 0x000fe600078e0213 */
[----:B------:R-:W-:Y:S02]  /*69b0*/  I2IP.S8.S32.SAT R6, R13, R12, R6 ;  /* 0x0000000c0d067239 */ /* 0x000fe40000001406 */
[----:B------:R-:W-:Y:S04]  /*69c0*/  I2IP.S8.S32.SAT R7, R19, R18, RZ ;  /* 0x0000001213077239 */ /* 0x000fe800000014ff */
[----:B------:R-:W-:Y:S05]  /*69d0*/  I2IP.S8.S32.SAT R7, R17, R16, R7 ;  /* 0x0000001011077239 */ /* 0x000fea0000001407 */
[----:B------:R1:W-:Y:S01]  /*69e0*/  STS.128 [R66+UR43+0xa00], R4 ;  /* 0x000a000442007988 */ /* 0x0003e20008000c2b */
[----:B------:R-:W-:Y:S01]  /*69f0*/  @!PT LDS RZ, [RZ] ;  /* 0x00000000fffff984 */ /* 0x000fe20000000800 */
[----:B------:R-:W-:Y:S01]  /*6a00*/  @!PT LDS RZ, [RZ] ;  /* 0x00000000fffff984 */ /* 0x000fe20000000800 */
[----:B------:R-:W-:Y:S01]  /*6a10*/  @!PT LDS RZ, [RZ] ;  /* 0x00000000fffff984 */ /* 0x000fe20000000800 */
[----:B------:R-:W-:Y:S01]  /*6a20*/  @!PT LDS RZ, [RZ] ;  /* 0x00000000fffff984 */ /* 0x000fe20000000800 */
[----:B------:R3:W-:Y:S07]  /*6a30*/  MEMBAR.ALL.CTA ;  /* 0x0000000000007992 */ /* 0x0007ee0000008000 */
[----:B---3--:R-:W3:Y:S02]  /*6a40*/  FENCE.VIEW.ASYNC.S ;  /* 0x00000000000073c6 */ /* 0x008ee40000000000 */
[----:B---3--:R-:W-:Y:S06]  /*6a50*/  BAR.SYNC.DEFER_BLOCKING 0x1, 0x80 ;  /* 0x0042000000007b1d */ /* 0x008fec0000010000 */
[----:B------:R-:W-:Y:S05]  /*6a60*/  @P0 BRA `(.L_x_119) ;  /* 0x0000000000340947 */ /* 0x000fea0003800000 */
[----:B------:R-:W-:Y:S01]  /*6a70*/  UIADD3 UR12, UPT, UPT, UR43, 0xa00, URZ ;  /* 0x00000a002b0c7890 */ /* 0x000fe2000fffe0ff */
[----:B------:R-:W-:Y:S01]  /*6a80*/  R2UR UR9, R60 ;  /* 0x000000003c0972ca */ /* 0x000fe200000e0000 */
[----:B------:R-:W-:Y:S01]  /*6a90*/  UIADD3 UR10, UP0, UPT, UR46, 0x680, URZ ;  /* 0x000006802e0a7890 */ /* 0x000fe2000ff1e0ff */
[----:B------:R-:W-:Y:S01]  /*6aa0*/  R2UR UR8, R59 ;  /* 0x000000003b0872ca */ /* 0x000fe200000e0000 */
[----:B------:R-:W-:Y:S02]  /*6ab0*/  UMOV UR7, UR36 ;  /* 0x0000002400077c82 */ /* 0x000fe40008000000 */
[----:B------:R-:W-:Y:S01]  /*6ac0*/  IMAD.U32 R72, RZ, RZ, UR12 ;  /* 0x0000000cff487e24 */ /* 0x000fe2000f8e00ff */
[----:B------:R-:W-:Y:S04]  /*6ad0*/  UIADD3.X UR11, UPT, UPT, URZ, UR47, URZ, UP0, !UPT ;  /* 0x0000002fff0b7290 */ /* 0x000fe800087fe4ff */
[----:B------:R-:W-:Y:S03]  /*6ae0*/  R2UR UR4, R72 ;  /* 0x00000000480472ca */ /* 0x000fe600000e0000 */
[----:B------:R-:W-:Y:S02]  /*6af0*/  USHF.L.U32 UR5, UR9, 0x5, URZ ;  /* 0x0000000509057899 */ /* 0x000fe400080006ff */
[----:B------:R-:W-:Y:S09]  /*6b00*/  USHF.L.U32 UR6, UR8, 0x6, URZ ;  /* 0x0000000608067899 */ /* 0x000ff200080006ff */
[----:B------:R3:W-:Y:S01]  /*6b10*/  UTMASTG.3D [UR4], [UR10] ;  /* 0x000000040a0073b5 */ /* 0x0007e20008010000 */
[----:B------:R0:W-:Y:S01]  /*6b20*/  UTMACMDFLUSH ;  /* 0x00000000000079b7 */ /* 0x0001e20000000000 */
[----:B---3--:R-:W-:Y:S04]  /*6b30*/  DEPBAR.LE SB0, 0x0 ;  /* 0x000080000000791a */ /* 0x008fe80000000000 */
.L_x_119:
[----:B------:R-:W-:Y:S05]  /*6b40*/  BSYNC.RECONVERGENT B0 ;  /* 0x0000000000007941 */ /* 0x000fea0003800200 */
.L_x_118:
[----:B------:R-:W-:Y:S01]  /*6b50*/  BAR.SYNC.DEFER_BLOCKING 0x1, 0x80 ;  /* 0x0042000000007b1d */ /* 0x000fe20000010000 */
[----:B------:R-:W-:Y:S01]  /*6b60*/  ISETP.NE.AND P2, PT, R73, RZ, PT ;  /* 0x000000ff4900720c */ /* 0x000fe20003f45270 */
[----:B------:R-:W-:Y:S01]  /*6b70*/  IMAD.IADD R60, R29, 0x1, R47 ;  /* 0x000000011d3c7824 */ /* 0x000fe200078e022f */
[----:B------:R-:W-:Y:S01]  /*6b80*/  ISETP.NE.AND P0, PT, R74, 0x2, PT ;  /* 0x000000024a00780c */ /* 0x000fe20003f05270 */
[----:B------:R-:W-:Y:S01]  /*6b90*/  IMAD.IADD R59, R30, 0x1, R58 ;  /* 0x000000011e3b7824 */ /* 0x000fe200078e023a */
[----:B------:R-:W-:Y:S02]  /*6ba0*/  ISETP.NE.AND P1, PT, R31, 0x4, PT ;  /* 0x000000041f00780c */ /* 0x000fe40003f25270 */
[----:B------:R-:W-:Y:S02]  /*6bb0*/  SEL R2, RZ, 0x1, P0 ;  /* 0x00000001ff027807 */ /* 0x000fe40000000000 */
[----:B------:R-:W-:Y:S02]  /*6bc0*/  SEL R0, RZ, 0x1, P1 ;  /* 0x00000001ff007807 */ /* 0x000fe40000800000 */
[----:B------:R-:W-:Y:S02]  /*6bd0*/  LOP3.LUT R70, R70, R2, RZ, 0x3c, !PT ;  /* 0x0000000246467212 */ /* 0x000fe400078e3cff */
[----:B------:R-:W-:Y:S02]  /*6be0*/  LOP3.LUT R71, R71, R0, RZ, 0x3c, !PT ;  /* 0x0000000047477212 */ /* 0x000fe400078e3cff */
[----:B------:R-:W-:Y:S02]  /*6bf0*/  @P2 R2UR UR36, R68 ;  /* 0x00000000442422ca */ /* 0x000fe400000e0000 */
[----:B------:R-:W-:Y:S02]  /*6c00*/  SEL R74, R74, RZ, P0 ;  /* 0x000000ff4a4a7207 */ /* 0x000fe40000000000 */
[----:B------:R-:W-:Y:S01]  /*6c10*/  SEL R31, R31, RZ, P1 ;  /* 0x000000ff1f1f7207 */ /* 0x000fe20000800000 */
[----:B------:R-:W-:Y:S10]  /*6c20*/  @P2 BRA `(.L_x_120) ;  /* 0xffffffe800ac2947 */ /* 0x000ff4000383ffff */
[----:B------:R-:W-:Y:S05]  /*6c30*/  EXIT ;  /* 0x000000000000794d */ /* 0x000fea0003800000 */
.L_x_25:
[----:B--2---:R2:W4:Y:S02]  /*6c40*/  SYNCS.PHASECHK.TRANS64.TRYWAIT P0, [R2+URZ+0x140], R3 ;  /* 0x00014003020075a7 */ /* 0x00452400080011ff */
[----:B----4-:R-:W-:Y:S05]  /*6c50*/  @!P0 NANOSLEEP.SYNCS 0x989680 ;  /* 0x009896800000895d */ /* 0x010fea0003900000 */
[----:B------:R-:W4:Y:S02]  /*6c60*/  @!P0 SYNCS.PHASECHK.TRANS64 P0, [R2+URZ+0x140], R3 ;  /* 0x00014003020085a7 */ /* 0x000f2400080010ff */
[----:B----4-:R-:W-:Y:S05]  /*6c70*/  @!P0 BRA `(.L_x_25) ;  /* 0xfffffffc00f08947 */ /* 0x010fea000383ffff */
[----:B------:R-:W-:Y:S05]  /*6c80*/  BRA `(.L_x_121) ;  /* 0xffffffac000c7947 */ /* 0x000fea000383ffff */
.L_x_28:
[----:B------:R-:W-:-:S07]  /*6c90*/  MOV R2, UR33 ;  /* 0x0000002100027c02 */ /* 0x000fce0008000f00 */
.L_x_122:
[----:B-1----:R1:W2:Y:S02]  /*6ca0*/  SYNCS.PHASECHK.TRANS64.TRYWAIT P0, [R2+URZ+0x58], R4 ;  /* 0x00005804020075a7 */ /* 0x0022a400080011ff */
[----:B--2---:R-:W-:Y:S05]  /*6cb0*/  @!P0 NANOSLEEP.SYNCS 0x989680 ;  /* 0x009896800000895d */ /* 0x004fea0003900000 */
[----:B------:R-:W2:Y:S02]  /*6cc0*/  @!P0 SYNCS.PHASECHK.TRANS64 P0, [R2+URZ+0x58], R4 ;  /* 0x00005804020085a7 */ /* 0x000ea400080010ff */
[----:B--2---:R-:W-:Y:S05]  /*6cd0*/  @!P0 BRA `(.L_x_122) ;  /* 0xfffffffc00f08947 */ /* 0x004fea000383ffff */
[----:B------:R-:W-:Y:S05]  /*6ce0*/  BRA `(.L_x_27) ;  /* 0xffffffac00747947 */ /* 0x000fea000383ffff */
.L_x_35:
[----:B-1----:R-:W-:-:S07]  /*6cf0*/  MOV R2, UR33 ;  /* 0x0000002100027c02 */ /* 0x002fce0008000f00 */
.L_x_123:
[----:B-1----:R1:W2:Y:S02]  /*6d00*/  SYNCS.PHASECHK.TRANS64.TRYWAIT P0, [R2+URZ+0x58], R4 ;  /* 0x00005804020075a7 */ /* 0x0022a400080011ff */
[----:B--2---:R-:W-:Y:S05]  /*6d10*/  @!P0 NANOSLEEP.SYNCS 0x989680 ;  /* 0x009896800000895d */ /* 0x004fea0003900000 */
[----:B------:R-:W2:Y:S02]  /*6d20*/  @!P0 SYNCS.PHASECHK.TRANS64 P0, [R2+URZ+0x58], R4 ;  /* 0x00005804020085a7 */ /* 0x000ea400080010ff */
[----:B--2---:R-:W-:Y:S05]  /*6d30*/  @!P0 BRA `(.L_x_123) ;  /* 0xfffffffc00f08947 */ /* 0x004fea000383ffff */
[----:B------:R-:W-:Y:S05]  /*6d40*/  BRA `(.L_x_34) ;  /* 0xffffffb000607947 */ /* 0x000fea000383ffff */
.L_x_40:
[----:B-1----:R1:W2:Y:S02]  /*6d50*/  SYNCS.PHASECHK.TRANS64.TRYWAIT P0, [R2+URZ+0xd0], R3 ;  /* 0x0000d003020075a7 */ /* 0x0022a400080011ff */
[----:B--2---:R-:W-:Y:S05]  /*6d60*/  @!P0 NANOSLEEP.SYNCS 0x989680 ;  /* 0x009896800000895d */ /* 0x004fea0003900000 */
[----:B------:R-:W2:Y:S02]  /*6d70*/  @!P0 SYNCS.PHASECHK.TRANS64 P0, [R2+URZ+0xd0], R3 ;  /* 0x0000d003020085a7 */ /* 0x000ea400080010ff */
[----:B--2---:R-:W-:Y:S05]  /*6d80*/  @!P0 BRA `(.L_x_40) ;  /* 0xfffffffc00f08947 */ /* 0x004fea000383ffff */
[----:B------:R-:W-:Y:S05]  /*6d90*/  BRA `(.L_x_124) ;  /* 0xffffffb4002c7947 */ /* 0x000fea000383ffff */
.L_x_44:
[----:B---3--:R-:W-:-:S07]  /*6da0*/  MOV R0, UR5 ;  /* 0x0000000500007c02 */ /* 0x008fce0008000f00 */
.L_x_125:
[----:B-1----:R1:W2:Y:S02]  /*6db0*/  SYNCS.PHASECHK.TRANS64.TRYWAIT P0, [R0+URZ], R2 ;  /* 0x00000002000075a7 */ /* 0x0022a400080011ff */
[----:B--2---:R-:W-:Y:S05]  /*6dc0*/  @!P0 NANOSLEEP.SYNCS 0x989680 ;  /* 0x009896800000895d */ /* 0x004fea0003900000 */
[----:B------:R-:W2:Y:S02]  /*6dd0*/  @!P0 SYNCS.PHASECHK.TRANS64 P0, [R0+URZ], R2 ;  /* 0x00000002000085a7 */ /* 0x000ea400080010ff */
[----:B--2---:R-:W-:Y:S05]  /*6de0*/  @!P0 BRA `(.L_x_125) ;  /* 0xfffffffc00f08947 */ /* 0x004fea000383ffff */
[----:B------:R-:W-:Y:S05]  /*6df0*/  BRA `(.L_x_126) ;  /* 0xffffffb8009c7947 */ /* 0x000fea000383ffff */
.L_x_45:
[----:B---3--:R-:W-:-:S07]  /*6e00*/  MOV R0, UR5 ;  /* 0x0000000500007c02 */ /* 0x008fce0008000f00 */
.L_x_127:
[----:B-1----:R1:W2:Y:S02]  /*6e10*/  SYNCS.PHASECHK.TRANS64.TRYWAIT P0, [R0+URZ], R3 ;  /* 0x00000003000075a7 */ /* 0x0022a400080011ff */
[----:B--2---:R-:W-:Y:S05]  /*6e20*/  @!P0 NANOSLEEP.SYNCS 0x989680 ;  /* 0x009896800000895d */ /* 0x004fea0003900000 */
[----:B------:R-:W2:Y:S02]  /*6e30*/  @!P0 SYNCS.PHASECHK.TRANS64 P0, [R0+URZ], R3 ;  /* 0x00000003000085a7 */ /* 0x000ea400080010ff */
[----:B--2---:R-:W-:Y:S05]  /*6e40*/  @!P0 BRA `(.L_x_127) ;  /* 0xfffffffc00f08947 */ /* 0x004fea000383ffff */
[----:B------:R-:W-:Y:S05]  /*6e50*/  BRA `(.L_x_128) ;  /* 0xffffffb800a87947 */ /* 0x000fea000383ffff */
.L_x_46:
[----:B---3--:R-:W-:-:S07]  /*6e60*/  MOV R0, UR5 ;  /* 0x0000000500007c02 */ /* 0x008fce0008000f00 */
.L_x_129:
[----:B-1----:R1:W2:Y:S02]  /*6e70*/  SYNCS.PHASECHK.TRANS64.TRYWAIT P0, [R0+URZ], R3 ;  /* 0x00000003000075a7 */ /* 0x0022a400080011ff */
[----:B--2---:R-:W-:Y:S05]  /*6e80*/  @!P0 NANOSLEEP.SYNCS 0x989680 ;  /* 0x009896800000895d */ /* 0x004fea0003900000 */
[----:B------:R-:W2:Y:S02]  /*6e90*/  @!P0 SYNCS.PHASECHK.TRANS64 P0, [R0+URZ], R3 ;  /* 0x00000003000085a7 */ /* 0x000ea400080010ff */
[----:B--2---:R-:W-:Y:S05]  /*6ea0*/  @!P0 BRA `(.L_x_129) ;  /* 0xfffffffc00f08947 */ /* 0x004fea000383ffff */
[----:B------:R-:W-:Y:S05]  /*6eb0*/  BRA `(.L_x_130) ;  /* 0xffffffb800b47947 */ /* 0x000fea000383ffff */
.L_x_47:
[----:B---3--:R-:W-:-:S07]  /*6ec0*/  MOV R0, UR5 ;  /* 0x0000000500007c02 */ /* 0x008fce0008000f00 */
.L_x_131:
[----:B-1----:R1:W2:Y:S02]  /*6ed0*/  SYNCS.PHASECHK.TRANS64.TRYWAIT P0, [R0+URZ], R3 ;  /* 0x00000003000075a7 */ /* 0x0022a400080011ff */
[----:B--2---:R-:W-:Y:S05]  /*6ee0*/  @!P0 NANOSLEEP.SYNCS 0x989680 ;  /* 0x009896800000895d */ /* 0x004fea0003900000 */
[----:B------:R-:W2:Y:S02]  /*6ef0*/  @!P0 SYNCS.PHASECHK.TRANS64 P0, [R0+URZ], R3 ;  /* 0x00000003000085a7 */ /* 0x000ea400080010ff */
[----:B--2---:R-:W-:Y:S05]  /*6f00*/  @!P0 BRA `(.L_x_131) ;  /* 0xfffffffc00f08947 */ /* 0x004fea000383ffff */
[----:B------:R-:W-:Y:S05]  /*6f10*/  BRA `(.L_x_132) ;  /* 0xffffffb800c07947 */ /* 0x000fea000383ffff */
.L_x_48:
[----:B---3--:R-:W-:-:S07]  /*6f20*/  MOV R0, UR5 ;  /* 0x0000000500007c02 */ /* 0x008fce0008000f00 */
.L_x_133:
[----:B-1----:R1:W2:Y:S02]  /*6f30*/  SYNCS.PHASECHK.TRANS64.TRYWAIT P0, [R0+URZ], R3 ;  /* 0x00000003000075a7 */ /* 0x0022a400080011ff */
[----:B--2---:R-:W-:Y:S05]  /*6f40*/  @!P0 NANOSLEEP.SYNCS 0x989680 ;  /* 0x009896800000895d */ /* 0x004fea0003900000 */
[----:B------:R-:W2:Y:S02]  /*6f50*/  @!P0 SYNCS.PHASECHK.TRANS64 P0, [R0+URZ], R3 ;  /* 0x00000003000085a7 */ /* 0x000ea400080010ff */
[----:B--2---:R-:W-:Y:S05]  /*6f60*/  @!P0 BRA `(.L_x_133) ;  /* 0xfffffffc00f08947 */ /* 0x004fea000383ffff */
[----:B------:R-:W-:Y:S05]  /*6f70*/  BRA `(.L_x_134) ;  /* 0xffffffb800cc7947 */ /* 0x000fea000383ffff */
.L_x_49:
[----:B---3--:R-:W-:-:S07]  /*6f80*/  MOV R0, UR5 ;  /* 0x0000000500007c02 */ /* 0x008fce0008000f00 */
.L_x_135:
[----:B-1----:R1:W2:Y:S02]  /*6f90*/  SYNCS.PHASECHK.TRANS64.TRYWAIT P0, [R0+URZ], R3 ;  /* 0x00000003000075a7 */ /* 0x0022a400080011ff */
[----:B--2---:R-:W-:Y:S05]  /*6fa0*/  @!P0 NANOSLEEP.SYNCS 0x989680 ;  /* 0x009896800000895d */ /* 0x004fea0003900000 */
[----:B------:R-:W2:Y:S02]  /*6fb0*/  @!P0 SYNCS.PHASECHK.TRANS64 P0, [R0+URZ], R3 ;  /* 0x00000003000085a7 */ /* 0x000ea400080010ff */
[----:B--2---:R-:W-:Y:S05]  /*6fc0*/  @!P0 BRA `(.L_x_135) ;  /* 0xfffffffc00f08947 */ /* 0x004fea000383ffff */
[----:B------:R-:W-:Y:S05]  /*6fd0*/  BRA `(.L_x_136) ;  /* 0xffffffb800d87947 */ /* 0x000fea000383ffff */
.L_x_50:
[----:B---3--:R-:W-:-:S07]  /*6fe0*/  MOV R0, UR5 ;  /* 0x0000000500007c02 */ /* 0x008fce0008000f00 */
.L_x_137:
[----:B-1----:R1:W2:Y:S02]  /*6ff0*/  SYNCS.PHASECHK.TRANS64.TRYWAIT P0, [R0+URZ], R3 ;  /* 0x00000003000075a7 */ /* 0x0022a400080011ff */
[----:B--2---:R-:W-:Y:S05]  /*7000*/  @!P0 NANOSLEEP.SYNCS 0x989680 ;  /* 0x009896800000895d */ /* 0x004fea0003900000 */
[----:B------:R-:W2:Y:S02]  /*7010*/  @!P0 SYNCS.PHASECHK.TRANS64 P0, [R0+URZ], R3 ;  /* 0x00000003000085a7 */ /* 0x000ea400080010ff */
[----:B--2---:R-:W-:Y:S05]  /*7020*/  @!P0 BRA `(.L_x_137) ;  /* 0xfffffffc00f08947 */ /* 0x004fea000383ffff */
[----:B------:R-:W-:Y:S05]  /*7030*/  BRA `(.L_x_138) ;  /* 0xffffffb800e47947 */ /* 0x000fea000383ffff */
.L_x_51:
[----:B---3--:R-:W-:-:S07]  /*7040*/  MOV R0, UR5 ;  /* 0x0000000500007c02 */ /* 0x008fce0008000f00 */
.L_x_139:
[----:B-1----:R1:W2:Y:S02]  /*7050*/  SYNCS.PHASECHK.TRANS64.TRYWAIT P0, [R0+URZ], R3 ;  /* 0x00000003000075a7 */ /* 0x0022a400080011ff */
[----:B--2---:R-:W-:Y:S05]  /*7060*/  @!P0 NANOSLEEP.SYNCS 0x989680 ;  /* 0x009896800000895d */ /* 0x004fea0003900000 */
[----:B------:R-:W2:Y:S02]  /*7070*/  @!P0 SYNCS.PHASECHK.TRANS64 P0, [R0+URZ], R3 ;  /* 0x00000003000085a7 */ /* 0x000ea400080010ff */
[----:B--2---:R-:W-:Y:S05]  /*7080*/  @!P0 BRA `(.L_x_139) ;  /* 0xfffffffc00f08947 */ /* 0x004fea000383ffff */
[----:B------:R-:W-:Y:S05]  /*7090*/  BRA `(.L_x_140) ;  /* 0xffffffb800f07947 */ /* 0x000fea000383ffff */
.L_x_52:
[----:B---3--:R-:W-:-:S07]  /*70a0*/  MOV R0, UR5 ;  /* 0x0000000500007c02 */ /* 0x008fce0008000f00 */
.L_x_141:
[----:B-1----:R1:W2:Y:S02]  /*70b0*/  SYNCS.PHASECHK.TRANS64.TRYWAIT P0, [R0+URZ], R3 ;  /* 0x00000003000075a7 */ /* 0x0022a400080011ff */
[----:B--2---:R-:W-:Y:S05]  /*70c0*/  @!P0 NANOSLEEP.SYNCS 0x989680 ;  /* 0x009896800000895d */ /* 0x004fea0003900000 */
[----:B------:R-:W2:Y:S02]  /*70d0*/  @!P0 SYNCS.PHASECHK.TRANS64 P0, [R0+URZ], R3 ;  /* 0x00000003000085a7 */ /* 0x000ea400080010ff */
[----:B--2---:R-:W-:Y:S05]  /*70e0*/  @!P0 BRA `(.L_x_141) ;  /* 0xfffffffc00f08947 */ /* 0x004fea000383ffff */
[----:B------:R-:W-:Y:S05]  /*70f0*/  BRA `(.L_x_142) ;  /* 0xffffffb800fc7947 */ /* 0x000fea000383ffff */
.L_x_53:
[----:B---3--:R-:W-:-:S07]  /*7100*/  MOV R0, UR5 ;  /* 0x0000000500007c02 */ /* 0x008fce0008000f00 */
.L_x_143:
[----:B-1----:R1:W2:Y:S02]  /*7110*/  SYNCS.PHASECHK.TRANS64.TRYWAIT P0, [R0+URZ], R3 ;  /* 0x00000003000075a7 */ /* 0x0022a400080011ff */
[----:B--2---:R-:W-:Y:S05]  /*7120*/  @!P0 NANOSLEEP.SYNCS 0x989680 ;  /* 0x009896800000895d */ /* 0x004fea0003900000 */
[----:B------:R-:W2:Y:S02]  /*7130*/  @!P0 SYNCS.PHASECHK.TRANS64 P0, [R0+URZ], R3 ;  /* 0x00000003000085a7 */ /* 0x000ea400080010ff */
[----:B--2---:R-:W-:Y:S05]  /*7140*/  @!P0 BRA `(.L_x_143) ;  /* 0xfffffffc00f08947 */ /* 0x004fea000383ffff */
[----:B------:R-:W-:Y:S05]  /*7150*/  BRA `(.L_x_144) ;  /* 0xffffffbc00087947 */ /* 0x000fea000383ffff */
.L_x_56:
[----:B-1----:R1:W2:Y:S02]  /*7160*/  SYNCS.PHASECHK.TRANS64.TRYWAIT P0, [R0+URZ+0x130], R4 ;  /* 0x00013004000075a7 */ /* 0x0022a400080011ff */
[----:B--2---:R-:W-:Y:S05]  /*7170*/  @!P0 NANOSLEEP.SYNCS 0x989680 ;  /* 0x009896800000895d */ /* 0x004fea0003900000 */
[----:B------:R-:W2:Y:S02]  /*7180*/  @!P0 SYNCS.PHASECHK.TRANS64 P0, [R0+URZ+0x130], R4 ;  /* 0x00013004000085a7 */ /* 0x000ea400080010ff */
[----:B--2---:R-:W-:Y:S05]  /*7190*/  @!P0 BRA `(.L_x_56) ;  /* 0xfffffffc00f08947 */ /* 0x004fea000383ffff */
[----:B------:R-:W-:Y:S05]  /*71a0*/  BRA `(.L_x_145) ;  /* 0xffffffbc00687947 */ /* 0x000fea000383ffff */
.L_x_57:
[----:B------:R-:W-:-:S07]  /*71b0*/  MOV R0, UR5 ;  /* 0x0000000500007c02 */ /* 0x000fce0008000f00 */
.L_x_146:
[----:B-1----:R1:W2:Y:S02]  /*71c0*/  SYNCS.PHASECHK.TRANS64.TRYWAIT P0, [R0+URZ+0xe0], R5 ;  /* 0x0000e005000075a7 */ /* 0x0022a400080011ff */
[----:B--2---:R-:W-:Y:S05]  /*71d0*/  @!P0 NANOSLEEP.SYNCS 0x989680 ;  /* 0x009896800000895d */ /* 0x004fea0003900000 */
[----:B------:R-:W2:Y:S02]  /*71e0*/  @!P0 SYNCS.PHASECHK.TRANS64 P0, [R0+URZ+0xe0], R5 ;  /* 0x0000e005000085a7 */ /* 0x000ea400080010ff */
[----:B--2---:R-:W-:Y:S05]  /*71f0*/  @!P0 BRA `(.L_x_146) ;  /* 0xfffffffc00f08947 */ /* 0x004fea000383ffff */
[----:B------:R-:W-:Y:S05]  /*7200*/  BRA `(.L_x_147) ;  /* 0xffffffbc00787947 */ /* 0x000fea000383ffff */
.L_x_58:
[----:B-1----:R1:W2:Y:S02]  /*7210*/  SYNCS.PHASECHK.TRANS64.TRYWAIT P1, [R0+URZ+0xd0], R4 ;  /* 0x0000d004000075a7 */ /* 0x0022a400080211ff */
[----:B--2---:R-:W-:Y:S05]  /*7220*/  @!P1 NANOSLEEP.SYNCS 0x989680 ;  /* 0x009896800000995d */ /* 0x004fea0003900000 */
[----:B------:R-:W2:Y:S02]  /*7230*/  @!P1 SYNCS.PHASECHK.TRANS64 P1, [R0+URZ+0xd0], R4 ;  /* 0x0000d004000095a7 */ /* 0x000ea400080210ff */
[----:B--2---:R-:W-:Y:S05]  /*7240*/  @!P1 BRA `(.L_x_58) ;  /* 0xfffffffc00f09947 */ /* 0x004fea000383ffff */
[----:B------:R-:W-:Y:S05]  /*7250*/  BRA `(.L_x_148) ;  /* 0xffffffbc00a87947 */ /* 0x000fea000383ffff */
.L_x_61:
[----:B------:R-:W-:-:S07]  /*7260*/  MOV R0, UR5 ;  /* 0x0000000500007c02 */ /* 0x000fce0008000f00 */
.L_x_149:
[----:B-1----:R1:W2:Y:S02]  /*7270*/  SYNCS.PHASECHK.TRANS64.TRYWAIT P0, [R0+URZ+0xe0], R2 ;  /* 0x0000e002000075a7 */ /* 0x0022a400080011ff */
[----:B--2---:R-:W-:Y:S05]  /*7280*/  @!P0 NANOSLEEP.SYNCS 0x989680 ;  /* 0x009896800000895d */ /* 0x004fea0003900000 */
[----:B------:R-:W2:Y:S02]  /*7290*/  @!P0 SYNCS.PHASECHK.TRANS64 P0, [R0+URZ+0xe0], R2 ;  /* 0x0000e002000085a7 */ /* 0x000ea400080010ff */
[----:B--2---:R-:W-:Y:S05]  /*72a0*/  @!P0 BRA `(.L_x_149) ;  /* 0xfffffffc00f08947 */ /* 0x004fea000383ffff */
[----:B------:R-:W-:Y:S05]  /*72b0*/  BRA `(.L_x_60) ;  /* 0xffffffbc00fc7947 */ /* 0x000fea000383ffff */
.L_x_70:
[----:B-1----:R-:W-:-:S04]  /*72c0*/  MOV R4, UR6 ;  /* 0x0000000600047c02 */ /* 0x002fc80008000f00 */
[----:B------:R1:W2:Y:S03]  /*72d0*/  SYNCS.PHASECHK.TRANS64.TRYWAIT P0, [R4+URZ+0x8], R5 ;  /* 0x00000805040075a7 */ /* 0x0002a600080011ff */
[----:B--2---:R-:W-:Y:S05]  /*72e0*/  @!P0 NANOSLEEP.SYNCS 0x989680 ;  /* 0x009896800000895d */ /* 0x004fea0003900000 */
[----:B------:R-:W2:Y:S02]  /*72f0*/  @!P0 SYNCS.PHASECHK.TRANS64 P0, [R4+URZ+0x8], R5 ;  /* 0x00000805040085a7 */ /* 0x000ea400080010ff */
[----:B--2---:R-:W-:Y:S05]  /*7300*/  @!P0 BRA `(.L_x_70) ;  /* 0xfffffffc00ec8947 */ /* 0x004fea000383ffff */
[----:B------:R-:W-:Y:S05]  /*7310*/  BRA `(.L_x_69) ;  /* 0xffffffc000b07947 */ /* 0x000fea000383ffff */
.L_x_72:
[----:B------:R-:W-:Y:S01]  /*7320*/  BSSY B0, `(.L_x_150) ;  /* 0x0000006000007945 */ /* 0x000fe20003800000 */
[----:B------:R-:W-:-:S07]  /*7330*/  MOV R15, 0xffffffff ;  /* 0xffffffff000f7802 */ /* 0x000fce0000000f00 */
[----:B-1---5:R-:W-:Y:S05]  /*7340*/  WARPSYNC.COLLECTIVE R15, `(.L_x_151) ;  /* 0x000000000f0c7348 */ /* 0x022fea0003c00000 */
[----:B------:R-:W-:Y:S02]  /*7350*/  ELECT P6, UR79, PT ;  /* 0x00000000004f782f */ /* 0x000fe400038c0000 */
[----:B------:R-:W-:Y:S01]  /*7360*/  MOV R14, UR79 ;  /* 0x0000004f000e7c02 */ /* 0x000fe20008000f00 */
[----:B-1---5:R-:W-:Y:S10]  /*7370*/  ENDCOLLECTIVE ;  /* 0x000000000000791b */ /* 0x022ff40003800000 */
.L_x_151:
[----:B------:R-:W-:Y:S05]  /*7380*/  BSYNC B0 ;  /* 0x0000000000007941 */ /* 0x000fea0003800000 */
.L_x_150:
[----:B------:R-:W-:Y:S05]  /*7390*/  BRA `(.L_x_152) ;  /* 0xffffffc000e07947 */ /* 0x000fea000383ffff */
.L_x_74:
[----:B-1----:R-:W-:-:S04]  /*73a0*/  MOV R2, UR6 ;  /* 0x0000000600027c02 */ /* 0x002fc80008000f00 */
[----:B------:R1:W2:Y:S03]  /*73b0*/  SYNCS.PHASECHK.TRANS64.TRYWAIT P0, [R2+URZ+0x8], R3 ;  /* 0x00000803020075a7 */ /* 0x0002a600080011ff */
[----:B--2---:R-:W-:Y:S05]  /*73c0*/  @!P0 NANOSLEEP.SYNCS 0x989680 ;  /* 0x009896800000895d */ /* 0x004fea0003900000 */
[----:B------:R-:W2:Y:S02]  /*73d0*/  @!P0 SYNCS.PHASECHK.TRANS64 P0, [R2+URZ+0x8], R3 ;  /* 0x00000803020085a7 */ /* 0x000ea400080010ff */
[----:B--2---:R-:W-:Y:S05]  /*73e0*/  @!P0 BRA `(.L_x_74) ;  /* 0xfffffffc00ec8947 */ /* 0x004fea000383ffff */
[----:B------:R-:W-:Y:S05]  /*73f0*/  BRA `(.L_x_73) ;  /* 0xffffffc000e47947 */ /* 0x000fea000383ffff */
.L_x_75:
[----:B-1----:R1:W2:Y:S02]  /*7400*/  SYNCS.PHASECHK.TRANS64.TRYWAIT P0, [R0+URZ+0xd0], R3 ;  /* 0x0000d003000075a7 */ /* 0x0022a400080011ff */
[----:B--2---:R-:W-:Y:S05]  /*7410*/  @!P0 NANOSLEEP.SYNCS 0x989680 ;  /* 0x009896800000895d */ /* 0x004fea0003900000 */
[----:B------:R-:W2:Y:S02]  /*7420*/  @!P0 SYNCS.PHASECHK.TRANS64 P0, [R0+URZ+0xd0], R3 ;  /* 0x0000d003000085a7 */ /* 0x000ea400080010ff */
[----:B--2---:R-:W-:Y:S05]  /*7430*/  @!P0 BRA `(.L_x_75) ;  /* 0xfffffffc00f08947 */ /* 0x004fea000383ffff */
[----:B------:R-:W-:Y:S05]  /*7440*/  BRA `(.L_x_153) ;  /* 0xffffffc400f07947 */ /* 0x000fea000383ffff */
.L_x_77:
[----:B------:R-:W-:-:S07]  /*7450*/  MOV R0, UR8 ;  /* 0x0000000800007c02 */ /* 0x000fce0008000f00 */
.L_x_154:
[----:B-1----:R1:W3:Y:S02]  /*7460*/  SYNCS.PHASECHK.TRANS64.TRYWAIT P0, [R0+URZ+0x110], R3 ;  /* 0x00011003000075a7 */ /* 0x0022e400080011ff */
[----:B---3--:R-:W-:Y:S05]  /*7470*/  @!P0 NANOSLEEP.SYNCS 0x989680 ;  /* 0x009896800000895d */ /* 0x008fea0003900000 */
[----:B------:R-:W3:Y:S02]  /*7480*/  @!P0 SYNCS.PHASECHK.TRANS64 P0, [R0+URZ+0x110], R3 ;  /* 0x00011003000085a7 */ /* 0x000ee400080010ff */
[----:B---3--:R-:W-:Y:S05]  /*7490*/  @!P0 BRA `(.L_x_154) ;  /* 0xfffffffc00f08947 */ /* 0x008fea000383ffff */
[----:B------:R-:W-:Y:S05]  /*74a0*/  BRA `(.L_x_155) ;  /* 0xffffffc800387947 */ /* 0x000fea000383ffff */
.L_x_80:
[----:B------:R-:W-:Y:S07]  /*74b0*/  MOV R0, UR14 ;  /* 0x0000000e00007c02 */ /* 0x000fee0008000f00 */
.L_x_156:
[----:B-1----:R1:W3:Y:S02]  /*74c0*/  SYNCS.PHASECHK.TRANS64.TRYWAIT P0, [R0+URZ], R3 ;  /* 0x00000003000075a7 */ /* 0x0022e400080011ff */
[----:B---3--:R-:W-:Y:S05]  /*74d0*/  @!P0 NANOSLEEP.SYNCS 0x989680 ;  /* 0x009896800000895d */ /* 0x008fea0003900000 */
[----:B------:R-:W3:Y:S02]  /*74e0*/  @!P0 SYNCS.PHASECHK.TRANS64 P0, [R0+URZ], R3 ;  /* 0x00000003000085a7 */ /* 0x000ee400080010ff */
[----:B---3--:R-:W-:Y:S05]  /*74f0*/  @!P0 BRA `(.L_x_156) ;  /* 0xfffffffc00f08947 */ /* 0x008fea000383ffff */
[----:B------:R-:W-:Y:S05]  /*7500*/  BRA `(.L_x_79) ;  /* 0xffffffc8004c7947 */ /* 0x000fea000383ffff */
.L_x_84:
[----:B-1----:R-:W-:-:S07]  /*7510*/  MOV R0, UR8 ;  /* 0x0000000800007c02 */ /* 0x002fce0008000f00 */
.L_x_157:
[----:B-1----:R1:W2:Y:S02]  /*7520*/  SYNCS.PHASECHK.TRANS64.TRYWAIT P0, [R0+URZ], R2 ;  /* 0x00000002000075a7 */ /* 0x0022a400080011ff */
[----:B--2---:R-:W-:Y:S05]  /*7530*/  @!P0 NANOSLEEP.SYNCS 0x989680 ;  /* 0x009896800000895d */ /* 0x004fea0003900000 */
[----:B------:R-:W2:Y:S02]  /*7540*/  @!P0 SYNCS.PHASECHK.TRANS64 P0, [R0+URZ], R2 ;  /* 0x00000002000085a7 */ /* 0x000ea400080010ff */
[----:B--2---:R-:W-:Y:S05]  /*7550*/  @!P0 BRA `(.L_x_157) ;  /* 0xfffffffc00f08947 */ /* 0x004fea000383ffff */
[----:B------:R-:W-:Y:S05]  /*7560*/  BRA `(.L_x_158) ;  /* 0xffffffcc00947947 */ /* 0x000fea000383ffff */
.L_x_85:
[----:B------:R-:W-:-:S07]  /*7570*/  MOV R0, UR8 ;  /* 0x0000000800007c02 */ /* 0x000fce0008000f00 */
.L_x_159:
[----:B-1----:R1:W2:Y:S02]  /*7580*/  SYNCS.PHASECHK.TRANS64.TRYWAIT P0, [R0+URZ], R3 ;  /* 0x00000003000075a7 */ /* 0x0022a400080011ff */
[----:B--2---:R-:W-:Y:S05]  /*7590*/  @!P0 NANOSLEEP.SYNCS 0x989680 ;  /* 0x009896800000895d */ /* 0x004fea0003900000 */
[----:B------:R-:W2:Y:S02]  /*75a0*/  @!P0 SYNCS.PHASECHK.TRANS64 P0, [R0+URZ], R3 ;  /* 0x00000003000085a7 */ /* 0x000ea400080010ff */
[----:B--2---:R-:W-:Y:S05]  /*75b0*/  @!P0 BRA `(.L_x_159) ;  /* 0xfffffffc00f08947 */ /* 0x004fea000383ffff */
[----:B------:R-:W-:Y:S05]  /*75c0*/  BRA `(.L_x_160) ;  /* 0xffffffcc00a07947 */ /* 0x000fea000383ffff */
.L_x_86:
[----:B------:R-:W-:-:S07]  /*75d0*/  MOV R0, UR8 ;  /* 0x0000000800007c02 */ /* 0x000fce0008000f00 */
.L_x_161:
[----:B-1----:R1:W2:Y:S02]  /*75e0*/  SYNCS.PHASECHK.TRANS64.TRYWAIT P0, [R0+URZ], R3 ;  /* 0x00000003000075a7 */ /* 0x0022a400080011ff */
[----:B--2---:R-:W-:Y:S05]  /*75f0*/  @!P0 NANOSLEEP.SYNCS 0x989680 ;  /* 0x009896800000895d */ /* 0x004fea0003900000 */
[----:B------:R-:W2:Y:S02]  /*7600*/  @!P0 SYNCS.PHASECHK.TRANS64 P0, [R0+URZ], R3 ;  /* 0x00000003000085a7 */ /* 0x000ea400080010ff */
[----:B--2---:R-:W-:Y:S05]  /*7610*/  @!P0 BRA `(.L_x_161) ;  /* 0xfffffffc00f08947 */ /* 0x004fea000383ffff */
[----:B------:R-:W-:Y:S05]  /*7620*/  BRA `(.L_x_162) ;  /* 0xffffffcc00ac7947 */ /* 0x000fea000383ffff */
.L_x_89:
[----:B------:R-:W-:-:S07]  /*7630*/  MOV R0, UR7 ;  /* 0x0000000700007c02 */ /* 0x000fce0008000f00 */
.L_x_163:
[----:B-1----:R1:W2:Y:S02]  /*7640*/  SYNCS.PHASECHK.TRANS64.TRYWAIT P1, [R0+URZ+0x150], R2 ;  /* 0x00015002000075a7 */ /* 0x0022a400080211ff */
[----:B--2---:R-:W-:Y:S05]  /*7650*/  @!P1 NANOSLEEP.SYNCS 0x989680 ;  /* 0x009896800000995d */ /* 0x004fea0003900000 */
[----:B------:R-:W2:Y:S02]  /*7660*/  @!P1 SYNCS.PHASECHK.TRANS64 P1, [R0+URZ+0x150], R2 ;  /* 0x00015002000095a7 */ /* 0x000ea400080210ff */
[----:B--2---:R-:W-:Y:S05]  /*7670*/  @!P1 BRA `(.L_x_163) ;  /* 0xfffffffc00f09947 */ /* 0x004fea000383ffff */
[----:B------:R-:W-:Y:S05]  /*7680*/  BRA `(.L_x_164) ;  /* 0xffffffcc00f87947 */ /* 0x000fea000383ffff */
.L_x_94:
[----:B--2---:R2:W4:Y:S02]  /*7690*/  SYNCS.PHASECHK.TRANS64.TRYWAIT P0, [R0+URZ+0xd0], R2 ;  /* 0x0000d002000075a7 */ /* 0x00452400080011ff */
[----:B----4-:R-:W-:Y:S05]  /*76a0*/  @!P0 NANOSLEEP.SYNCS 0x989680 ;  /* 0x009896800000895d */ /* 0x010fea0003900000 */
[----:B------:R-:W4:Y:S02]  /*76b0*/  @!P0 SYNCS.PHASECHK.TRANS64 P0, [R0+URZ+0xd0], R2 ;  /* 0x0000d002000085a7 */ /* 0x000f2400080010ff */
[----:B----4-:R-:W-:Y:S05]  /*76c0*/  @!P0 BRA `(.L_x_94) ;  /* 0xfffffffc00f08947 */ /* 0x010fea000383ffff */
[----:B------:R-:W-:Y:S05]  /*76d0*/  BRA `(.L_x_165) ;  /* 0xffffffd400007947 */ /* 0x000fea000383ffff */
.L_x_97:
[----:B------:R-:W-:Y:S07]  /*76e0*/  MOV R0, UR6 ;  /* 0x0000000600007c02 */ /* 0x000fee0008000f00 */
.L_x_166:
[----:B--2---:R2:W4:Y:S02]  /*76f0*/  SYNCS.PHASECHK.TRANS64.TRYWAIT P0, [R0+URZ+0xc8], R2 ;  /* 0x0000c802000075a7 */ /* 0x00452400080011ff */
[----:B----4-:R-:W-:Y:S05]  /*7700*/  @!P0 NANOSLEEP.SYNCS 0x989680 ;  /* 0x009896800000895d */ /* 0x010fea0003900000 */
[----:B------:R-:W4:Y:S02]  /*7710*/  @!P0 SYNCS.PHASECHK.TRANS64 P0, [R0+URZ+0xc8], R2 ;  /* 0x0000c802000085a7 */ /* 0x000f2400080010ff */
[----:B----4-:R-:W-:Y:S05]  /*7720*/  @!P0 BRA `(.L_x_166) ;  /* 0xfffffffc00f08947 */ /* 0x010fea000383ffff */
[----:B------:R-:W-:Y:S05]  /*7730*/  BRA `(.L_x_96) ;  /* 0xffffffd400ec7947 */ /* 0x000fea000383ffff */
.L_x_100:
[----:B------:R-:W-:Y:S07]  /*7740*/  MOV R0, UR6 ;  /* 0x0000000600007c02 */ /* 0x000fee0008000f00 */
.L_x_167:
[----:B-1----:R1:W2:Y:S02]  /*7750*/  SYNCS.PHASECHK.TRANS64.TRYWAIT P2, [R0+URZ+0xb8], R24 ;  /* 0x0000b818000075a7 */ /* 0x0022a400080411ff */
[----:B--2---:R-:W-:Y:S05]  /*7760*/  @!P2 NANOSLEEP.SYNCS 0x989680 ;  /* 0x009896800000a95d */ /* 0x004fea0003900000 */
[----:B------:R-:W2:Y:S02]  /*7770*/  @!P2 SYNCS.PHASECHK.TRANS64 P2, [R0+URZ+0xb8], R24 ;  /* 0x0000b8180000a5a7 */ /* 0x000ea400080410ff */
[----:B--2---:R-:W-:Y:S05]  /*7780*/  @!P2 BRA `(.L_x_167) ;  /* 0xfffffffc00f0a947 */ /* 0x004fea000383ffff */
[----:B------:R-:W-:Y:S05]  /*7790*/  BRA `(.L_x_168) ;  /* 0xffffffd800807947 */ /* 0x000fea000383ffff */
.L_x_103:
[----:B--2---:R2:W3:Y:S02]  /*77a0*/  SYNCS.PHASECHK.TRANS64.TRYWAIT P0, [R0+URZ+0xd0], R2 ;  /* 0x0000d002000075a7 */ /* 0x0044e400080011ff */
[----:B---3--:R-:W-:Y:S05]  /*77b0*/  @!P0 NANOSLEEP.SYNCS 0x989680 ;  /* 0x009896800000895d */ /* 0x008fea0003900000 */
[----:B------:R-:W3:Y:S02]  /*77c0*/  @!P0 SYNCS.PHASECHK.TRANS64 P0, [R0+URZ+0xd0], R2 ;  /* 0x0000d002000085a7 */ /* 0x000ee400080010ff */
[----:B---3--:R-:W-:Y:S05]  /*77d0*/  @!P0 BRA `(.L_x_103) ;  /* 0xfffffffc00f08947 */ /* 0x008fea000383ffff */
[----:B------:R-:W-:Y:S05]  /*77e0*/  BRA `(.L_x_169) ;  /* 0xffffffdc00d07947 */ /* 0x000fea000383ffff */
.L_x_114:
[----:B-1----:R-:W-:Y:S04]  /*77f0*/  MOV R0, UR43 ;  /* 0x0000002b00007c02 */ /* 0x002fe80008000f00 */
[----:B------:R1:W2:Y:S03]  /*7800*/  SYNCS.PHASECHK.TRANS64.TRYWAIT P1, [R0+URZ+0xb0], R3 ;  /* 0x0000b003000075a7 */ /* 0x0002a600080211ff */
[----:B--2---:R-:W-:Y:S05]  /*7810*/  @!P1 NANOSLEEP.SYNCS 0x989680 ;  /* 0x009896800000995d */ /* 0x004fea0003900000 */
[----:B------:R-:W2:Y:S02]  /*7820*/  @!P1 SYNCS.PHASECHK.TRANS64 P1, [R0+URZ+0xb0], R3 ;  /* 0x0000b003000095a7 */ /* 0x000ea400080210ff */
[----:B--2---:R-:W-:Y:S05]  /*7830*/  @!P1 BRA `(.L_x_114) ;  /* 0xfffffffc00ec9947 */ /* 0x004fea000383ffff */
[----:B------:R-:W-:Y:S05]  /*7840*/  BRA `(.L_x_113) ;  /* 0xffffffe800a07947 */ /* 0x000fea000383ffff */
.L_x_116:
[----:B------:R1:W1:Y:S02]  /*7850*/  SYNCS.PHASECHK.TRANS64.TRYWAIT P1, [R75+URZ+0xf0], R4 ;  /* 0x0000f0044b0075a7 */ /* 0x00026400080211ff */
[----:B-1----:R-:W-:Y:S05]  /*7860*/  @!P1 NANOSLEEP.SYNCS 0x989680 ;  /* 0x009896800000995d */ /* 0x002fea0003900000 */
[----:B------:R-:W1:Y:S02]  /*7870*/  @!P1 SYNCS.PHASECHK.TRANS64 P1, [R75+URZ+0xf0], R4 ;  /* 0x0000f0044b0095a7 */ /* 0x000e6400080210ff */
[----:B-1----:R-:W-:Y:S05]  /*7880*/  @!P1 BRA `(.L_x_116) ;  /* 0xfffffffc00f09947 */ /* 0x002fea000383ffff */
[----:B------:R-:W-:Y:S05]  /*7890*/  BRA `(.L_x_115) ;  /* 0xffffffe800d87947 */ /* 0x000fea000383ffff */
        .weak           $__internal_0_$__cuda_sm10x_tcgen05_guardrail_trap_col_being_dealloced_not_returned_by_alloc
        .type           $__internal_0_$__cuda_sm10x_tcgen05_guardrail_trap_col_being_dealloced_not_returned_by_alloc,@function
        .size           $__internal_0_$__cuda_sm10x_tcgen05_guardrail_trap_col_being_dealloced_not_returned_by_alloc,($__internal_1_$__cuda_sm10x_tcgen05_guardrail_trap_phase_invalid_during_alloc - $__internal_0_$__cuda_sm10x_tcgen05_guardrail_trap_col_being_dealloced_not_returned_by_alloc)
$__internal_0_$__cuda_sm10x_tcgen05_guardrail_trap_col_being_dealloced_not_returned_by_alloc:
[----:B------:R-:W-:Y:S05]  /*78a0*/  BPT.TRAP 0x1 ;  /* 0x000000040000795c */ /* 0x000fea0000300000 */
[----:B------:R-:W-:-:S04]  /*78b0*/  HFMA2 R3, -RZ, RZ, 0, 0 ;  /* 0x00000000ff037431 */ /* 0x000fc800000001ff */
[----:B------:R-:W-:Y:S05]  /*78c0*/  RET.REL.NODEC R2 `(_ZN7cutlass13device_kernelINS_4gemm6kernel13GemmUniversalIN4cute5tupleIJiiiiEEENS1_10collective13CollectiveMmaINS1_35MainloopSm100TmaUmmaWarpSpecializedILi11ELi2ELi4ENS5_IJNS4_1CILi2EEENSA_ILi1EEESC_EEEEENS5_IJNSA_ILi128EEENSA_ILi32EEENSA_ILi256EEEEEEaNS5_IJlSC_lEEEaSJ_NS4_8TiledMMAINS4_8MMA_AtomIJNS4_21SM100_MMA_S8_2x1SM_SSIaaiLi128ELi32ELNS4_4UMMA5MajorE0ELSO_0ELNSN_8SaturateE0EEEEEENS4_6LayoutINS5_IJSC_SC_SC_EEENS5_IJNSA_ILi0EEESU_SU_EEEEENS5_IJNS4_10UnderscoreESX_SX_EEEEENS4_18SM100_TMA_2SM_LOADENS4_14ComposedLayoutINS4_7SwizzleILi3ELi4ELi3EEENS4_18smem_ptr_flag_bitsILi8EEENSS_INS5_IJNSA_ILi8EEESF_EEENS5_IJSF_SC_EEEEEEEvNS4_8identityES10_S1A_vS1B_EENS_8epilogue10collective18CollectiveEpilogueINS1D_23Sm100TmaWarpSpecializedILi1ELi1ELi16ELb0ELb0EEEJNS5_IJNSA_ILi64EEESG_SH_EEENS5_IJNSS_IS1I_SC_EENSS_ISG_SC_EEEEEaSJ_aSJ_NS1D_6fusion15FusionCallbacksIS1H_NS1N_17LinearCombinationIaiaiLNS_15FloatRoundStyleE2EEES1J_S1M_JEEENS4_5SM1004TMEM4LOAD26SM100_TMEM_LOAD_32dp32b16xENS4_13SM90_TMA_LOADENS11_INS12_ILi1ELi4ELi3EEES15_NSS_INS5_IJS16_SG_EEENS5_IJSG_SC_EEEEEEENS4_39AutoVectorizingCopyWithAssumedAlignmentILi128EEENS4_14SM90_TMA_STOREES22_S24_S24_EEEvvEEEEvNT_6ParamsE) ;  /* 0xffffff8402cc7950 */ /* 0x000fea0003c3ffff */
        .weak           $__internal_1_$__cuda_sm10x_tcgen05_guardrail_trap_phase_invalid_during_alloc
        .type           $__internal_1_$__cuda_sm10x_tcgen05_guardrail_trap_phase_invalid_during_alloc,@function
        .size           $__internal_1_$__cuda_sm10x_tcgen05_guardrail_trap_phase_invalid_during_alloc,($__internal_2_$__cuda_sm10x_tcgen05_guardrail_trap_unallocated_columns_being_dealloced - $__internal_1_$__cuda_sm10x_tcgen05_guardrail_trap_phase_invalid_during_alloc)
$__internal_1_$__cuda_sm10x_tcgen05_guardrail_trap_phase_invalid_during_alloc:
[----:B------:R-:W-:Y:S05]  /*78d0*/  BPT.TRAP 0x1 ;  /* 0x000000040000795c */ /* 0x000fea0000300000 */
[----:B------:R-:W-:-:S04]  /*78e0*/  MOV R3, 0x0 ;  /* 0x0000000000037802 */ /* 0x000fc80000000f00 */
[----:B------:R-:W-:Y:S05]  /*78f0*/  RET.REL.NODEC R2 `(_ZN7cutlass13device_kernelINS_4gemm6kernel13GemmUniversalIN4cute5tupleIJiiiiEEENS1_10collective13CollectiveMmaINS1_35MainloopSm100TmaUmmaWarpSpecializedILi11ELi2ELi4ENS5_IJNS4_1CILi2EEENSA_ILi1EEESC_EEEEENS5_IJNSA_ILi128EEENSA_ILi32EEENSA_ILi256EEEEEEaNS5_IJlSC_lEEEaSJ_NS4_8TiledMMAINS4_8MMA_AtomIJNS4_21SM100_MMA_S8_2x1SM_SSIaaiLi128ELi32ELNS4_4UMMA5MajorE0ELSO_0ELNSN_8SaturateE0EEEEEENS4_6LayoutINS5_IJSC_SC_SC_EEENS5_IJNSA_ILi0EEESU_SU_EEEEENS5_IJNS4_10UnderscoreESX_SX_EEEEENS4_18SM100_TMA_2SM_LOADENS4_14ComposedLayoutINS4_7SwizzleILi3ELi4ELi3EEENS4_18smem_ptr_flag_bitsILi8EEENSS_INS5_IJNSA_ILi8EEESF_EEENS5_IJSF_SC_EEEEEEEvNS4_8identityES10_S1A_vS1B_EENS_8epilogue10collective18CollectiveEpilogueINS1D_23Sm100TmaWarpSpecializedILi1ELi1ELi16ELb0ELb0EEEJNS5_IJNSA_ILi64EEESG_SH_EEENS5_IJNSS_IS1I_SC_EENSS_ISG_SC_EEEEEaSJ_aSJ_NS1D_6fusion15FusionCallbacksIS1H_NS1N_17LinearCombinationIaiaiLNS_15FloatRoundStyleE2EEES1J_S1M_JEEENS4_5SM1004TMEM4LOAD26SM100_TMEM_LOAD_32dp32b16xENS4_13SM90_TMA_LOADENS11_INS12_ILi1ELi4ELi3EEES15_NSS_INS5_IJS16_SG_EEENS5_IJSG_SC_EEEEEEENS4_39AutoVectorizingCopyWithAssumedAlignmentILi128EEENS4_14SM90_TMA_STOREES22_S24_S24_EEEvvEEEEvNT_6ParamsE) ;  /* 0xffffff8402c07950 */ /* 0x000fea0003c3ffff */
        .weak           $__internal_2_$__cuda_sm10x_tcgen05_guardrail_trap_unallocated_columns_being_dealloced
        .type           $__internal_2_$__cuda_sm10x_tcgen05_guardrail_trap_unallocated_columns_being_dealloced,@function
        .size           $__internal_2_$__cuda_sm10x_tcgen05_guardrail_trap_unallocated_columns_being_dealloced,(.L_x_171 - $__internal_2_$__cuda_sm10x_tcgen05_guardrail_trap_unallocated_columns_being_dealloced)
$__internal_2_$__cuda_sm10x_tcgen05_guardrail_trap_unallocated_columns_being_dealloced:
[----:B------:R-:W-:Y:S05]  /*7900*/  BPT.TRAP 0x1 ;  /* 0x000000040000795c */ /* 0x000fea0000300000 */
[----:B------:R-:W-:-:S04]  /*7910*/  HFMA2 R3, -RZ, RZ, 0, 0 ;  /* 0x00000000ff037431 */ /* 0x000fc800000001ff */
[----:B------:R-:W-:Y:S05]  /*7920*/  RET.REL.NODEC R2 `(_ZN7cutlass13device_kernelINS_4gemm6kernel13GemmUniversalIN4cute5tupleIJiiiiEEENS1_10collective13CollectiveMmaINS1_35MainloopSm100TmaUmmaWarpSpecializedILi11ELi2ELi4ENS5_IJNS4_1CILi2EEENSA_ILi1EEESC_EEEEENS5_IJNSA_ILi128EEENSA_ILi32EEENSA_ILi256EEEEEEaNS5_IJlSC_lEEEaSJ_NS4_8TiledMMAINS4_8MMA_AtomIJNS4_21SM100_MMA_S8_2x1SM_SSIaaiLi128ELi32ELNS4_4UMMA5MajorE0ELSO_0ELNSN_8SaturateE0EEEEEENS4_6LayoutINS5_IJSC_SC_SC_EEENS5_IJNSA_ILi0EEESU_SU_EEEEENS5_IJNS4_10UnderscoreESX_SX_EEEEENS4_18SM100_TMA_2SM_LOADENS4_14ComposedLayoutINS4_7SwizzleILi3ELi4ELi3EEENS4_18smem_ptr_flag_bitsILi8EEENSS_INS5_IJNSA_ILi8EEESF_EEENS5_IJSF_SC_EEEEEEEvNS4_8identityES10_S1A_vS1B_EENS_8epilogue10collective18CollectiveEpilogueINS1D_23Sm100TmaWarpSpecializedILi1ELi1ELi16ELb0ELb0EEEJNS5_IJNSA_ILi64EEESG_SH_EEENS5_IJNSS_IS1I_SC_EENSS_ISG_SC_EEEEEaSJ_aSJ_NS1D_6fusion15FusionCallbacksIS1H_NS1N_17LinearCombinationIaiaiLNS_15FloatRoundStyleE2EEES1J_S1M_JEEENS4_5SM1004TMEM4LOAD26SM100_TMEM_LOAD_32dp32b16xENS4_13SM90_TMA_LOADENS11_INS12_ILi1ELi4ELi3EEES15_NSS_INS5_IJS16_SG_EEENS5_IJSG_SC_EEEEEEENS4_39AutoVectorizingCopyWithAssumedAlignmentILi128EEENS4_14SM90_TMA_STOREES22_S24_S24_EEEvvEEEEvNT_6ParamsE) ;  /* 0xffffff8402b47950 */ /* 0x000fea0003c3ffff */
.L_x_170:
[----:B------:R-:W-:-:S00]  /*7930*/  BRA `(.L_x_170) ;  /* 0xfffffffc00fc7947 */ /* 0x000fc0000383ffff */
[----:B------:R-:W-:-:S00]  /*7940*/  NOP ;  /* 0x0000000000007918 */ /* 0x000fc00000000000 */
        /* <DEDUP_REMOVED lines=11> */
.L_x_171:


//--------------------- .nv.global.init           --------------------------
	.section	.nv.global.init,"aw",@progbits
.nv.global.init:
	.type		$str$27,@object
	.size		$str$27,($str$28 - $str$27)
$str$27:
        /*0000*/ 	.byte	0x28, 0x61, 0x64, 0x64, 0x72, 0x65, 0x73, 0x73, 0x20, 0x26, 0x20, 0x6d, 0x61, 0x73, 0x6b, 0x29
        /*0010*/ 	.byte	0x20, 0x3d, 0x3d, 0x20, 0x30, 0x00
	.type		$str$28,@object
	.size		$str$28,($str$26 - $str$28)
$str$28:
        /*0016*/ 	.byte	0x2f, 0x74, 0x6d, 0x70, 0x2f, 0x63, 0x75, 0x74, 0x6c, 0x61, 0x73, 0x73, 0x5f, 0x73, 0x77, 0x65
        /*0026*/ 	.byte	0x65, 0x70, 0x5f, 0x73, 0x72, 0x63, 0x2f, 0x69, 0x6e, 0x63, 0x6c, 0x75, 0x64, 0x65, 0x2f, 0x63
        /*0036*/ 	.byte	0x75, 0x74, 0x65, 0x2f, 0x70, 0x6f, 0x69, 0x6e, 0x74, 0x65, 0x72, 0x5f, 0x66, 0x6c, 0x61, 0x67
        /*0046*/ 	.byte	0x67, 0x65, 0x64, 0x2e, 0x68, 0x70, 0x70, 0x00
	.type		$str$26,@object
	.size		$str$26,($str$25 - $str$26)
$str$26:
        /*004e*/ 	.byte	0x2f, 0x74, 0x6d, 0x70, 0x2f, 0x63, 0x75, 0x74, 0x6c, 0x61, 0x73, 0x73, 0x5f, 0x73, 0x77, 0x65
        /*005e*/ 	.byte	0x65, 0x70, 0x5f, 0x73, 0x72, 0x63, 0x2f, 0x69, 0x6e, 0x63, 0x6c, 0x75, 0x64, 0x65, 0x2f, 0x63
        /*006e*/ 	.byte	0x75, 0x74, 0x65, 0x2f, 0x61, 0x74, 0x6f, 0x6d, 0x2f, 0x63, 0x6f, 0x70, 0x79, 0x5f, 0x74, 0x72
        /*007e*/ 	.byte	0x61, 0x69, 0x74, 0x73, 0x5f, 0x73, 0x6d, 0x31, 0x30, 0x30, 0x2e, 0x68, 0x70, 0x70, 0x00
	.type		$str$25,@object
	.size		$str$25,(__unnamed_1 - $str$25)
$str$25:
        /*008d*/ 	.byte	0x28, 0x28, 0x75, 0x69, 0x6e, 0x74, 0x33, 0x32, 0x5f, 0x74, 0x28, 0x74, 0x68, 0x72, 0x65, 0x61
        /*009d*/ 	.byte	0x64, 0x49, 0x64, 0x78, 0x2e, 0x78, 0x29, 0x20, 0x2f, 0x20, 0x33, 0x32, 0x29, 0x20, 0x25, 0x20
        /*00ad*/ 	.byte	0x34, 0x29, 0x20, 0x3d, 0x3d, 0x20, 0x28, 0x28, 0x28, 0x74, 0x6d, 0x65, 0x6d, 0x5f, 0x61, 0x64
        /*00bd*/ 	.byte	0x64, 0x72, 0x20, 0x3e, 0x3e, 0x20, 0x31, 0x36, 0x29, 0x20, 0x2f, 0x20, 0x33, 0x32, 0x29, 0x20
        /*00cd*/ 	.byte	0x25, 0x20, 0x34, 0x29, 0x00
	.type		__unnamed_1,@object
	.size		__unnamed_1,(__unnamed_2 - __unnamed_1)
__unnamed_1:
        /*00d2*/ 	.byte	0x61, 0x75, 0x74, 0x6f, 0x20, 0x63, 0x75, 0x74, 0x65, 0x3a, 0x3a, 0x61, 0x73, 0x5f, 0x70, 0x6f
        /* <DEDUP_REMOVED lines=24> */
        /*0262*/ 	.byte	0x00
	.type		__unnamed_2,@object
	.size		__unnamed_2,(.L_2 - __unnamed_2)
__unnamed_2:
        /* <DEDUP_REMOVED lines=37> */
        /*04b3*/ 	.byte	0x74, 0x65, 0x3a, 0x3a, 0x43, 0x3c, 0x30, 0x3e, 0x3e, 0x3e, 0x3e, 0x5d, 0x00
.L_2:


//--------------------- .nv.shared._ZN7cutlass13device_kernelINS_4gemm6kernel13GemmUniversalIN4cute5tupleIJiiiiEEENS1_10collective13CollectiveMmaINS1_35MainloopSm100TmaUmmaWarpSpecializedILi11ELi2ELi4ENS5_IJNS4_1CILi2EEENSA_ILi1EEESC_EEEEENS5_IJNSA_ILi128EEENSA_ILi32EEENSA_ILi256EEEEEEaNS5_IJlSC_lEEEaSJ_NS4_8TiledMMAINS4_8MMA_AtomIJNS4_21SM100_MMA_S8_2x1SM_SSIaaiLi128ELi32ELNS4_4UMMA5MajorE0ELSO_0ELNSN_8SaturateE0EEEEEENS4_6LayoutINS5_IJSC_SC_SC_EEENS5_IJNSA_ILi0EEESU_SU_EEEEENS5_IJNS4_10UnderscoreESX_SX_EEEEENS4_18SM100_TMA_2SM_LOADENS4_14ComposedLayoutINS4_7SwizzleILi3ELi4ELi3EEENS4_18smem_ptr_flag_bitsILi8EEENSS_INS5_IJNSA_ILi8EEESF_EEENS5_IJSF_SC_EEEEEEEvNS4_8identityES10_S1A_vS1B_EENS_8epilogue10collective18CollectiveEpilogueINS1D_23Sm100TmaWarpSpecializedILi1ELi1ELi16ELb0ELb0EEEJNS5_IJNSA_ILi64EEESG_SH_EEENS5_IJNSS_IS1I_SC_EENSS_ISG_SC_EEEEEaSJ_aSJ_NS1D_6fusion15FusionCallbacksIS1H_NS1N_17LinearCombinationIaiaiLNS_15FloatRoundStyleE2EEES1J_S1M_JEEENS4_5SM1004TMEM4LOAD26SM100_TMEM_LOAD_32dp32b16xENS4_13SM90_TMA_LOADENS11_INS12_ILi1ELi4ELi3EEES15_NSS_INS5_IJS16_SG_EEENS5_IJSG_SC_EEEEEEENS4_39AutoVectorizingCopyWithAssumedAlignmentILi128EEENS4_14SM90_TMA_STOREES22_S24_S24_EEEvvEEEEvNT_6ParamsE --------------------------
	.section	.nv.shared._ZN7cutlass13device_kernelINS_4gemm6kernel13GemmUniversalIN4cute5tupleIJiiiiEEENS1_10collective13CollectiveMmaINS1_35MainloopSm100TmaUmmaWarpSpecializedILi11ELi2ELi4ENS5_IJNS4_1CILi2EEENSA_ILi1EEESC_EEEEENS5_IJNSA_ILi128EEENSA_ILi32EEENSA_ILi256EEEEEEaNS5_IJlSC_lEEEaSJ_NS4_8TiledMMAINS4_8MMA_AtomIJNS4_21SM100_MMA_S8_2x1SM_SSIaaiLi128ELi32ELNS4_4UMMA5MajorE0ELSO_0ELNSN_8SaturateE0EEEEEENS4_6LayoutINS5_IJSC_SC_SC_EEENS5_IJNSA_ILi0EEESU_SU_EEEEENS5_IJNS4_10UnderscoreESX_SX_EEEEENS4_18SM100_TMA_2SM_LOADENS4_14ComposedLayoutINS4_7SwizzleILi3ELi4ELi3EEENS4_18smem_ptr_flag_bitsILi8EEENSS_INS5_IJNSA_ILi8EEESF_EEENS5_IJSF_SC_EEEEEEEvNS4_8identityES10_S1A_vS1B_EENS_8epilogue10collective18CollectiveEpilogueINS1D_23Sm100TmaWarpSpecializedILi1ELi1ELi16ELb0ELb0EEEJNS5_IJNSA_ILi64EEESG_SH_EEENS5_IJNSS_IS1I_SC_EENSS_ISG_SC_EEEEEaSJ_aSJ_NS1D_6fusion15FusionCallbacksIS1H_NS1N_17LinearCombinationIaiaiLNS_15FloatRoundStyleE2EEES1J_S1M_JEEENS4_5SM1004TMEM4LOAD26SM100_TMEM_LOAD_32dp32b16xENS4_13SM90_TMA_LOADENS11_INS12_ILi1ELi4ELi3EEES15_NSS_INS5_IJS16_SG_EEENS5_IJSG_SC_EEEEEEENS4_39AutoVectorizingCopyWithAssumedAlignmentILi128EEENS4_14SM90_TMA_STOREES22_S24_S24_EEEvvEEEEvNT_6ParamsE,"aw",@nobits
	.sectionflags	@""
	.align	16
	.zero		1024


//--------------------- .nv.shared.reserved.0     --------------------------
	.section	.nv.shared.reserved.0,"aw",@nobits
	.weak		__nv_reservedSMEM_offset_0_alias
	.size		__nv_reservedSMEM_offset_0_alias, 0, 64
	.other		__nv_reservedSMEM_offset_0_alias,@"STO_CUDA_RESERVED_SHARED STV_DEFAULT"
__nv_reservedSMEM_offset_0_alias:
	.zero		0
.nv.shared.reserved.0:
	.zero		64
	.weak		__nv_reservedSMEM_tcgen05_partition
	.type		__nv_reservedSMEM_tcgen05_partition,@object
	.size		__nv_reservedSMEM_tcgen05_partition,(.L_0 - __nv_reservedSMEM_tcgen05_partition)
__nv_reservedSMEM_tcgen05_partition:
	.zero		32
.L_0:


//--------------------- .nv.global                --------------------------
	.section	.nv.global,"aw",@nobits
.nv.global:
	.type		_ZN40_INTERNAL_c366c2e6_4_k_cu_7d77811b_213064cute1_E,@object
	.size		_ZN40_INTERNAL_c366c2e6_4_k_cu_7d77811b_213064cute1_E,(_ZN40_INTERNAL_c366c2e6_4_k_cu_7d77811b_213064cuda3std3__45__cpo6cbeginE - _ZN40_INTERNAL_c366c2e6_4_k_cu_7d77811b_213064cute1_E)
_ZN40_INTERNAL_c366c2e6_4_k_cu_7d77811b_213064cute1_E:
	.zero		1
	.type		_ZN40_INTERNAL_c366c2e6_4_k_cu_7d77811b_213064cuda3std3__45__cpo6cbeginE,@object
	.size		_ZN40_INTERNAL_c366c2e6_4_k_cu_7d77811b_213064cuda3std3__45__cpo6cbeginE,(_ZN40_INTERNAL_c366c2e6_4_k_cu_7d77811b_213064cuda3std3__48in_placeE - _ZN40_INTERNAL_c366c2e6_4_k_cu_7d77811b_213064cuda3std3__45__cpo6cbeginE)
_ZN40_INTERNAL_c366c2e6_4_k_cu_7d77811b_213064cuda3std3__45__cpo6cbeginE:
	.zero		1
	.type		_ZN40_INTERNAL_c366c2e6_4_k_cu_7d77811b_213064cuda3std3__48in_placeE,@object
	.size		_ZN40_INTERNAL_c366c2e6_4_k_cu_7d77811b_213064cuda3std3__48in_placeE,(_ZN40_INTERNAL_c366c2e6_4_k_cu_7d77811b_213064cuda3std6ranges3__45__cpo9iter_moveE - _ZN40_INTERNAL_c366c2e6_4_k_cu_7d77811b_213064cuda3std3__48in_placeE)
_ZN40_INTERNAL_c366c2e6_4_k_cu_7d77811b_213064cuda3std3__48in_placeE:
	.zero		1
	.type		_ZN40_INTERNAL_c366c2e6_4_k_cu_7d77811b_213064cuda3std6ranges3__45__cpo9iter_moveE,@object
	.size		_ZN40_INTERNAL_c366c2e6_4_k_cu_7d77811b_213064cuda3std6ranges3__45__cpo9iter_moveE,(_ZN40_INTERNAL_c366c2e6_4_k_cu_7d77811b_213064cuda3std3__45__cpo5beginE - _ZN40_INTERNAL_c366c2e6_4_k_cu_7d77811b_213064cuda3std6ranges3__45__cpo9iter_moveE)
_ZN40_INTERNAL_c366c2e6_4_k_cu_7d77811b_213064cuda3std6ranges3__45__cpo9iter_moveE:
	.zero		1
	.type		_ZN40_INTERNAL_c366c2e6_4_k_cu_7d77811b_213064cuda3std3__45__cpo5beginE,@object
	.size		_ZN40_INTERNAL_c366c2e6_4_k_cu_7d77811b_213064cuda3std3__45__cpo5beginE,(_ZN40_INTERNAL_c366c2e6_4_k_cu_7d77811b_213064cuda3std3__442_GLOBAL__N__c366c2e6_4_k_cu_7d77811b_213066ignoreE - _ZN40_INTERNAL_c366c2e6_4_k_cu_7d77811b_213064cuda3std3__45__cpo5beginE)
_ZN40_INTERNAL_c366c2e6_4_k_cu_7d77811b_213064cuda3std3__45__cpo5beginE:
	.zero		1
	.type		_ZN40_INTERNAL_c366c2e6_4_k_cu_7d77811b_213064cuda3std3__442_GLOBAL__N__c366c2e6_4_k_cu_7d77811b_213066ignoreE,@object
	.size		_ZN40_INTERNAL_c366c2e6_4_k_cu_7d77811b_213064cuda3std3__442_GLOBAL__N__c366c2e6_4_k_cu_7d77811b_213066ignoreE,(_ZN40_INTERNAL_c366c2e6_4_k_cu_7d77811b_213064cute7productE - _ZN40_INTERNAL_c366c2e6_4_k_cu_7d77811b_213064cuda3std3__442_GLOBAL__N__c366c2e6_4_k_cu_7d77811b_213066ignoreE)
_ZN40_INTERNAL_c366c2e6_4_k_cu_7d77811b_213064cuda3std3__442_GLOBAL__N__c366c2e6_4_k_cu_7d77811b_213066ignoreE:
	.zero		1
	.type		_ZN40_INTERNAL_c366c2e6_4_k_cu_7d77811b_213064cute7productE,@object
	.size		_ZN40_INTERNAL_c366c2e6_4_k_cu_7d77811b_213064cute7productE,(_ZN40_INTERNAL_c366c2e6_4_k_cu_7d77811b_213064cuda3std3__45__cpo3endE - _ZN40_INTERNAL_c366c2e6_4_k_cu_7d77811b_213064cute7productE)
_ZN40_INTERNAL_c366c2e6_4_k_cu_7d77811b_213064cute7productE:
	.zero		1
	.type		_ZN40_INTERNAL_c366c2e6_4_k_cu_7d77811b_213064cuda3std3__45__cpo3endE,@object
	.size		_ZN40_INTERNAL_c366c2e6_4_k_cu_7d77811b_213064cuda3std3__45__cpo3endE,(_ZN40_INTERNAL_c366c2e6_4_k_cu_7d77811b_213064cuda3std3__419piecewise_constructE - _ZN40_INTERNAL_c366c2e6_4_k_cu_7d77811b_213064cuda3std3__45__cpo3endE)
_ZN40_INTERNAL_c366c2e6_4_k_cu_7d77811b_213064cuda3std3__45__cpo3endE:
	.zero		1
	.type		_ZN40_INTERNAL_c366c2e6_4_k_cu_7d77811b_213064cuda3std3__419piecewise_constructE,@object
	.size		_ZN40_INTERNAL_c366c2e6_4_k_cu_7d77811b_213064cuda3std3__419piecewise_constructE,(_ZN40_INTERNAL_c366c2e6_4_k_cu_7d77811b_213064cuda3std3__45__cpo4cendE - _ZN40_INTERNAL_c366c2e6_4_k_cu_7d77811b_213064cuda3std3__419piecewise_constructE)
_ZN40_INTERNAL_c366c2e6_4_k_cu_7d77811b_213064cuda3std3__419piecewise_constructE:
	.zero		1
	.type		_ZN40_INTERNAL_c366c2e6_4_k_cu_7d77811b_213064cuda3std3__45__cpo4cendE,@object
	.size		_ZN40_INTERNAL_c366c2e6_4_k_cu_7d77811b_213064cuda3std3__45__cpo4cendE,(_ZN40_INTERNAL_c366c2e6_4_k_cu_7d77811b_213064cuda3std6ranges3__45__cpo4swapE - _ZN40_INTERNAL_c366c2e6_4_k_cu_7d77811b_213064cuda3std3__45__cpo4cendE)
_ZN40_INTERNAL_c366c2e6_4_k_cu_7d77811b_213064cuda3std3__45__cpo4cendE:
	.zero		1
	.type		_ZN40_INTERNAL_c366c2e6_4_k_cu_7d77811b_213064cuda3std6ranges3__45__cpo4swapE,@object
	.size		_ZN40_INTERNAL_c366c2e6_4_k_cu_7d77811b_213064cuda3std6ranges3__45__cpo4swapE,(.L_10 - _ZN40_INTERNAL_c366c2e6_4_k_cu_7d77811b_213064cuda3std6ranges3__45__cpo4swapE)
_ZN40_INTERNAL_c366c2e6_4_k_cu_7d77811b_213064cuda3std6ranges3__45__cpo4swapE:
	.zero		1
.L_10:


//--------------------- .nv.constant0._ZN7cutlass13device_kernelINS_4gemm6kernel13GemmUniversalIN4cute5tupleIJiiiiEEENS1_10collective13CollectiveMmaINS1_35MainloopSm100TmaUmmaWarpSpecializedILi11ELi2ELi4ENS5_IJNS4_1CILi2EEENSA_ILi1EEESC_EEEEENS5_IJNSA_ILi128EEENSA_ILi32EEENSA_ILi256EEEEEEaNS5_IJlSC_lEEEaSJ_NS4_8TiledMMAINS4_8MMA_AtomIJNS4_21SM100_MMA_S8_2x1SM_SSIaaiLi128ELi32ELNS4_4UMMA5MajorE0ELSO_0ELNSN_8SaturateE0EEEEEENS4_6LayoutINS5_IJSC_SC_SC_EEENS5_IJNSA_ILi0EEESU_SU_EEEEENS5_IJNS4_10UnderscoreESX_SX_EEEEENS4_18SM100_TMA_2SM_LOADENS4_14ComposedLayoutINS4_7SwizzleILi3ELi4ELi3EEENS4_18smem_ptr_flag_bitsILi8EEENSS_INS5_IJNSA_ILi8EEESF_EEENS5_IJSF_SC_EEEEEEEvNS4_8identityES10_S1A_vS1B_EENS_8epilogue10collective18CollectiveEpilogueINS1D_23Sm100TmaWarpSpecializedILi1ELi1ELi16ELb0ELb0EEEJNS5_IJNSA_ILi64EEESG_SH_EEENS5_IJNSS_IS1I_SC_EENSS_ISG_SC_EEEEEaSJ_aSJ_NS1D_6fusion15FusionCallbacksIS1H_NS1N_17LinearCombinationIaiaiLNS_15FloatRoundStyleE2EEES1J_S1M_JEEENS4_5SM1004TMEM4LOAD26SM100_TMEM_LOAD_32dp32b16xENS4_13SM90_TMA_LOADENS11_INS12_ILi1ELi4ELi3EEES15_NSS_INS5_IJS16_SG_EEENS5_IJSG_SC_EEEEEEENS4_39AutoVectorizingCopyWithAssumedAlignmentILi128EEENS4_14SM90_TMA_STOREES22_S24_S24_EEEvvEEEEvNT_6ParamsE --------------------------
	.section	.nv.constant0._ZN7cutlass13device_kernelINS_4gemm6kernel13GemmUniversalIN4cute5tupleIJiiiiEEENS1_10collective13CollectiveMmaINS1_35MainloopSm100TmaUmmaWarpSpecializedILi11ELi2ELi4ENS5_IJNS4_1CILi2EEENSA_ILi1EEESC_EEEEENS5_IJNSA_ILi128EEENSA_ILi32EEENSA_ILi256EEEEEEaNS5_IJlSC_lEEEaSJ_NS4_8TiledMMAINS4_8MMA_AtomIJNS4_21SM100_MMA_S8_2x1SM_SSIaaiLi128ELi32ELNS4_4UMMA5MajorE0ELSO_0ELNSN_8SaturateE0EEEEEENS4_6LayoutINS5_IJSC_SC_SC_EEENS5_IJNSA_ILi0EEESU_SU_EEEEENS5_IJNS4_10UnderscoreESX_SX_EEEEENS4_18SM100_TMA_2SM_LOADENS4_14ComposedLayoutINS4_7SwizzleILi3ELi4ELi3EEENS4_18smem_ptr_flag_bitsILi8EEENSS_INS5_IJNSA_ILi8EEESF_EEENS5_IJSF_SC_EEEEEEEvNS4_8identityES10_S1A_vS1B_EENS_8epilogue10collective18CollectiveEpilogueINS1D_23Sm100TmaWarpSpecializedILi1ELi1ELi16ELb0ELb0EEEJNS5_IJNSA_ILi64EEESG_SH_EEENS5_IJNSS_IS1I_SC_EENSS_ISG_SC_EEEEEaSJ_aSJ_NS1D_6fusion15FusionCallbacksIS1H_NS1N_17LinearCombinationIaiaiLNS_15FloatRoundStyleE2EEES1J_S1M_JEEENS4_5SM1004TMEM4LOAD26SM100_TMEM_LOAD_32dp32b16xENS4_13SM90_TMA_LOADENS11_INS12_ILi1ELi4ELi3EEES15_NSS_INS5_IJS16_SG_EEENS5_IJSG_SC_EEEEEEENS4_39AutoVectorizingCopyWithAssumedAlignmentILi128EEENS4_14SM90_TMA_STOREES22_S24_S24_EEEvvEEEEvNT_6ParamsE,"a",@progbits
	.sectionflags	@""
	.align	4
.nv.constant0._ZN7cutlass13device_kernelINS_4gemm6kernel13GemmUniversalIN4cute5tupleIJiiiiEEENS1_10collective13CollectiveMmaINS1_35MainloopSm100TmaUmmaWarpSpecializedILi11ELi2ELi4ENS5_IJNS4_1CILi2EEENSA_ILi1EEESC_EEEEENS5_IJNSA_ILi128EEENSA_ILi32EEENSA_ILi256EEEEEEaNS5_IJlSC_lEEEaSJ_NS4_8TiledMMAINS4_8MMA_AtomIJNS4_21SM100_MMA_S8_2x1SM_SSIaaiLi128ELi32ELNS4_4UMMA5MajorE0ELSO_0ELNSN_8SaturateE0EEEEEENS4_6LayoutINS5_IJSC_SC_SC_EEENS5_IJNSA_ILi0EEESU_SU_EEEEENS5_IJNS4_10UnderscoreESX_SX_EEEEENS4_18SM100_TMA_2SM_LOADENS4_14ComposedLayoutINS4_7SwizzleILi3ELi4ELi3EEENS4_18smem_ptr_flag_bitsILi8EEENSS_INS5_IJNSA_ILi8EEESF_EEENS5_IJSF_SC_EEEEEEEvNS4_8identityES10_S1A_vS1B_EENS_8epilogue10collective18CollectiveEpilogueINS1D_23Sm100TmaWarpSpecializedILi1ELi1ELi16ELb0ELb0EEEJNS5_IJNSA_ILi64EEESG_SH_EEENS5_IJNSS_IS1I_SC_EENSS_ISG_SC_EEEEEaSJ_aSJ_NS1D_6fusion15FusionCallbacksIS1H_NS1N_17LinearCombinationIaiaiLNS_15FloatRoundStyleE2EEES1J_S1M_JEEENS4_5SM1004TMEM4LOAD26SM100_TMEM_LOAD_32dp32b16xENS4_13SM90_TMA_LOADENS11_INS12_ILi1ELi4ELi3EEES15_NSS_INS5_IJS16_SG_EEENS5_IJSG_SC_EEEEEEENS4_39AutoVectorizingCopyWithAssumedAlignmentILi128EEENS4_14SM90_TMA_STOREES22_S24_S24_EEEvvEEEEvNT_6ParamsE:
	.zero		2944


//--------------------- SYMBOLS --------------------------

	.type		.nv.reservedSmem.offset0,@object
	.size		.nv.reservedSmem.offset0,0x4
	.type		.nv.reservedSmem.cap,@object
	.size		.nv.reservedSmem.cap,0x4
	.type		__assertfail,@function
